//
// Generated by NVIDIA NVVM Compiler
//
// Compiler Build ID: CL-36424714
// Cuda compilation tools, release 13.0, V13.0.88
// Based on NVVM 20.0.0
//

.version 9.0
.target sm_100
.address_size 64

	// .globl	_Z19flashattn_kernel_v4ILi64ELi32ELi32ELi32ELi4ELi4ELi8EEvPKfS1_S1_Pfiiif
// _ZZ19flashattn_kernel_v4ILi64ELi32ELi32ELi32ELi4ELi4ELi8EEvPKfS1_S1_PfiiifE6Q_smem has been demoted
// _ZZ19flashattn_kernel_v4ILi64ELi32ELi32ELi32ELi4ELi4ELi8EEvPKfS1_S1_PfiiifE6K_smem has been demoted
// _ZZ19flashattn_kernel_v4ILi64ELi32ELi32ELi32ELi4ELi4ELi8EEvPKfS1_S1_PfiiifE6V_smem has been demoted
// _ZZ19flashattn_kernel_v4ILi64ELi32ELi32ELi32ELi4ELi4ELi8EEvPKfS1_S1_PfiiifE9S_ij_smem has been demoted

.visible .entry _Z19flashattn_kernel_v4ILi64ELi32ELi32ELi32ELi4ELi4ELi8EEvPKfS1_S1_Pfiiif(
	.param .u64 .ptr .align 1 _Z19flashattn_kernel_v4ILi64ELi32ELi32ELi32ELi4ELi4ELi8EEvPKfS1_S1_Pfiiif_param_0,
	.param .u64 .ptr .align 1 _Z19flashattn_kernel_v4ILi64ELi32ELi32ELi32ELi4ELi4ELi8EEvPKfS1_S1_Pfiiif_param_1,
	.param .u64 .ptr .align 1 _Z19flashattn_kernel_v4ILi64ELi32ELi32ELi32ELi4ELi4ELi8EEvPKfS1_S1_Pfiiif_param_2,
	.param .u64 .ptr .align 1 _Z19flashattn_kernel_v4ILi64ELi32ELi32ELi32ELi4ELi4ELi8EEvPKfS1_S1_Pfiiif_param_3,
	.param .u32 _Z19flashattn_kernel_v4ILi64ELi32ELi32ELi32ELi4ELi4ELi8EEvPKfS1_S1_Pfiiif_param_4,
	.param .u32 _Z19flashattn_kernel_v4ILi64ELi32ELi32ELi32ELi4ELi4ELi8EEvPKfS1_S1_Pfiiif_param_5,
	.param .u32 _Z19flashattn_kernel_v4ILi64ELi32ELi32ELi32ELi4ELi4ELi8EEvPKfS1_S1_Pfiiif_param_6,
	.param .f32 _Z19flashattn_kernel_v4ILi64ELi32ELi32ELi32ELi4ELi4ELi8EEvPKfS1_S1_Pfiiif_param_7
)
{
	.reg .pred 	%p<16>;
	.reg .b32 	%r<91>;
	.reg .b32 	%f<2414>;
	.reg .b64 	%rd<20>;
	// demoted variable
	.shared .align 4 .b8 _ZZ19flashattn_kernel_v4ILi64ELi32ELi32ELi32ELi4ELi4ELi8EEvPKfS1_S1_PfiiifE6Q_smem[8192];
	// demoted variable
	.shared .align 4 .b8 _ZZ19flashattn_kernel_v4ILi64ELi32ELi32ELi32ELi4ELi4ELi8EEvPKfS1_S1_PfiiifE6K_smem[8192];
	// demoted variable
	.shared .align 4 .b8 _ZZ19flashattn_kernel_v4ILi64ELi32ELi32ELi32ELi4ELi4ELi8EEvPKfS1_S1_PfiiifE6V_smem[8192];
	// demoted variable
	.shared .align 4 .b8 _ZZ19flashattn_kernel_v4ILi64ELi32ELi32ELi32ELi4ELi4ELi8EEvPKfS1_S1_PfiiifE9S_ij_smem[4096];
	ld.param.u64 	%rd4, [_Z19flashattn_kernel_v4ILi64ELi32ELi32ELi32ELi4ELi4ELi8EEvPKfS1_S1_Pfiiif_param_0];
	ld.param.u32 	%r11, [_Z19flashattn_kernel_v4ILi64ELi32ELi32ELi32ELi4ELi4ELi8EEvPKfS1_S1_Pfiiif_param_6];
	cvta.to.global.u64 	%rd5, %rd4;
	mov.u32 	%r13, %tid.x;
	mov.u32 	%r14, %ctaid.x;
	mov.u32 	%r15, %ctaid.y;
	and.b32  	%r16, %r13, 63;
	mul.lo.s32 	%r17, %r14, %r11;
	shl.b32 	%r18, %r17, 6;
	shl.b32 	%r19, %r15, 11;
	add.s32 	%r20, %r18, %r19;
	or.b32  	%r21, %r20, %r16;
	mul.wide.s32 	%rd6, %r21, 4;
	add.s64 	%rd7, %rd5, %rd6;
	ld.global.f32 	%f116, [%rd7];
	shl.b32 	%r22, %r13, 2;
	and.b32  	%r23, %r22, 252;
	mov.u32 	%r24, _ZZ19flashattn_kernel_v4ILi64ELi32ELi32ELi32ELi4ELi4ELi8EEvPKfS1_S1_PfiiifE6Q_smem;
	add.s32 	%r25, %r24, %r23;
	st.shared.f32 	[%r25], %f116;
	ld.global.f32 	%f117, [%rd7+256];
	st.shared.f32 	[%r25+256], %f117;
	ld.global.f32 	%f118, [%rd7+512];
	st.shared.f32 	[%r25+512], %f118;
	ld.global.f32 	%f119, [%rd7+768];
	st.shared.f32 	[%r25+768], %f119;
	ld.global.f32 	%f120, [%rd7+1024];
	st.shared.f32 	[%r25+1024], %f120;
	ld.global.f32 	%f121, [%rd7+1280];
	st.shared.f32 	[%r25+1280], %f121;
	ld.global.f32 	%f122, [%rd7+1536];
	st.shared.f32 	[%r25+1536], %f122;
	ld.global.f32 	%f123, [%rd7+1792];
	st.shared.f32 	[%r25+1792], %f123;
	ld.global.f32 	%f124, [%rd7+2048];
	st.shared.f32 	[%r25+2048], %f124;
	ld.global.f32 	%f125, [%rd7+2304];
	st.shared.f32 	[%r25+2304], %f125;
	ld.global.f32 	%f126, [%rd7+2560];
	st.shared.f32 	[%r25+2560], %f126;
	ld.global.f32 	%f127, [%rd7+2816];
	st.shared.f32 	[%r25+2816], %f127;
	ld.global.f32 	%f128, [%rd7+3072];
	st.shared.f32 	[%r25+3072], %f128;
	ld.global.f32 	%f129, [%rd7+3328];
	st.shared.f32 	[%r25+3328], %f129;
	ld.global.f32 	%f130, [%rd7+3584];
	st.shared.f32 	[%r25+3584], %f130;
	ld.global.f32 	%f131, [%rd7+3840];
	st.shared.f32 	[%r25+3840], %f131;
	ld.global.f32 	%f132, [%rd7+4096];
	st.shared.f32 	[%r25+4096], %f132;
	ld.global.f32 	%f133, [%rd7+4352];
	st.shared.f32 	[%r25+4352], %f133;
	ld.global.f32 	%f134, [%rd7+4608];
	st.shared.f32 	[%r25+4608], %f134;
	ld.global.f32 	%f135, [%rd7+4864];
	st.shared.f32 	[%r25+4864], %f135;
	ld.global.f32 	%f136, [%rd7+5120];
	st.shared.f32 	[%r25+5120], %f136;
	ld.global.f32 	%f137, [%rd7+5376];
	st.shared.f32 	[%r25+5376], %f137;
	ld.global.f32 	%f138, [%rd7+5632];
	st.shared.f32 	[%r25+5632], %f138;
	ld.global.f32 	%f139, [%rd7+5888];
	st.shared.f32 	[%r25+5888], %f139;
	ld.global.f32 	%f140, [%rd7+6144];
	st.shared.f32 	[%r25+6144], %f140;
	ld.global.f32 	%f141, [%rd7+6400];
	st.shared.f32 	[%r25+6400], %f141;
	ld.global.f32 	%f142, [%rd7+6656];
	st.shared.f32 	[%r25+6656], %f142;
	ld.global.f32 	%f143, [%rd7+6912];
	st.shared.f32 	[%r25+6912], %f143;
	ld.global.f32 	%f144, [%rd7+7168];
	st.shared.f32 	[%r25+7168], %f144;
	ld.global.f32 	%f145, [%rd7+7424];
	st.shared.f32 	[%r25+7424], %f145;
	ld.global.f32 	%f146, [%rd7+7680];
	st.shared.f32 	[%r25+7680], %f146;
	ld.global.f32 	%f147, [%rd7+7936];
	st.shared.f32 	[%r25+7936], %f147;
	bar.sync 	0;
	mov.b32 	%r88, 0;
	mov.f32 	%f2394, 0fFF800000;
	mov.f32 	%f2358, 0f00000000;
	shl.b32 	%r28, %r13, 7;
	and.b32  	%r29, %r28, 130048;
	add.s32 	%r31, %r29, %r24;
	add.s32 	%r2, %r31, 512;
	mov.u32 	%r41, _ZZ19flashattn_kernel_v4ILi64ELi32ELi32ELi32ELi4ELi4ELi8EEvPKfS1_S1_PfiiifE6K_smem;
	add.s32 	%r42, %r41, %r23;
	mov.f32 	%f2359, %f2358;
	mov.f32 	%f2360, %f2358;
	mov.f32 	%f2361, %f2358;
	mov.f32 	%f2362, %f2358;
	mov.f32 	%f2363, %f2358;
	mov.f32 	%f2364, %f2358;
	mov.f32 	%f2365, %f2358;
	mov.f32 	%f2366, %f2358;
	mov.f32 	%f2367, %f2358;
	mov.f32 	%f2368, %f2358;
	mov.f32 	%f2369, %f2358;
	mov.f32 	%f2370, %f2358;
	mov.f32 	%f2371, %f2358;
	mov.f32 	%f2372, %f2358;
	mov.f32 	%f2373, %f2358;
	mov.f32 	%f2374, %f2358;
	mov.f32 	%f2375, %f2358;
	mov.f32 	%f2376, %f2358;
	mov.f32 	%f2377, %f2358;
	mov.f32 	%f2378, %f2358;
	mov.f32 	%f2379, %f2358;
	mov.f32 	%f2380, %f2358;
	mov.f32 	%f2381, %f2358;
	mov.f32 	%f2382, %f2358;
	mov.f32 	%f2383, %f2358;
	mov.f32 	%f2384, %f2358;
	mov.f32 	%f2385, %f2358;
	mov.f32 	%f2386, %f2358;
	mov.f32 	%f2387, %f2358;
	mov.f32 	%f2388, %f2358;
	mov.f32 	%f2389, %f2358;
	mov.f32 	%f2390, %f2358;
	mov.f32 	%f2391, %f2358;
	mov.f32 	%f2392, %f2358;
	mov.f32 	%f2393, %f2358;
	mov.f32 	%f2395, %f2394;
	mov.f32 	%f2396, %f2394;
	mov.f32 	%f2397, %f2394;
$L__BB0_1:
	ld.param.u32 	%r86, [_Z19flashattn_kernel_v4ILi64ELi32ELi32ELi32ELi4ELi4ELi8EEvPKfS1_S1_Pfiiif_param_6];
	ld.param.u64 	%rd17, [_Z19flashattn_kernel_v4ILi64ELi32ELi32ELi32ELi4ELi4ELi8EEvPKfS1_S1_Pfiiif_param_1];
	shl.b32 	%r32, %r88, 11;
	mul.lo.s32 	%r35, %r14, %r86;
	shl.b32 	%r36, %r35, 6;
	or.b32  	%r37, %r36, %r16;
	add.s32 	%r38, %r37, %r32;
	cvta.to.global.u64 	%rd8, %rd17;
	mul.wide.s32 	%rd9, %r38, 4;
	add.s64 	%rd10, %rd8, %rd9;
	ld.global.f32 	%f149, [%rd10];
	st.shared.f32 	[%r42], %f149;
	ld.global.f32 	%f150, [%rd10+256];
	st.shared.f32 	[%r42+256], %f150;
	ld.global.f32 	%f151, [%rd10+512];
	st.shared.f32 	[%r42+512], %f151;
	ld.global.f32 	%f152, [%rd10+768];
	st.shared.f32 	[%r42+768], %f152;
	ld.global.f32 	%f153, [%rd10+1024];
	st.shared.f32 	[%r42+1024], %f153;
	ld.global.f32 	%f154, [%rd10+1280];
	st.shared.f32 	[%r42+1280], %f154;
	ld.global.f32 	%f155, [%rd10+1536];
	st.shared.f32 	[%r42+1536], %f155;
	ld.global.f32 	%f156, [%rd10+1792];
	st.shared.f32 	[%r42+1792], %f156;
	ld.global.f32 	%f157, [%rd10+2048];
	st.shared.f32 	[%r42+2048], %f157;
	ld.global.f32 	%f158, [%rd10+2304];
	st.shared.f32 	[%r42+2304], %f158;
	ld.global.f32 	%f159, [%rd10+2560];
	st.shared.f32 	[%r42+2560], %f159;
	ld.global.f32 	%f160, [%rd10+2816];
	st.shared.f32 	[%r42+2816], %f160;
	ld.global.f32 	%f161, [%rd10+3072];
	st.shared.f32 	[%r42+3072], %f161;
	ld.global.f32 	%f162, [%rd10+3328];
	st.shared.f32 	[%r42+3328], %f162;
	ld.global.f32 	%f163, [%rd10+3584];
	st.shared.f32 	[%r42+3584], %f163;
	ld.global.f32 	%f164, [%rd10+3840];
	st.shared.f32 	[%r42+3840], %f164;
	ld.global.f32 	%f165, [%rd10+4096];
	st.shared.f32 	[%r42+4096], %f165;
	ld.global.f32 	%f166, [%rd10+4352];
	st.shared.f32 	[%r42+4352], %f166;
	ld.global.f32 	%f167, [%rd10+4608];
	st.shared.f32 	[%r42+4608], %f167;
	ld.global.f32 	%f168, [%rd10+4864];
	st.shared.f32 	[%r42+4864], %f168;
	ld.global.f32 	%f169, [%rd10+5120];
	st.shared.f32 	[%r42+5120], %f169;
	ld.global.f32 	%f170, [%rd10+5376];
	st.shared.f32 	[%r42+5376], %f170;
	ld.global.f32 	%f171, [%rd10+5632];
	st.shared.f32 	[%r42+5632], %f171;
	ld.global.f32 	%f172, [%rd10+5888];
	st.shared.f32 	[%r42+5888], %f172;
	ld.global.f32 	%f173, [%rd10+6144];
	st.shared.f32 	[%r42+6144], %f173;
	ld.global.f32 	%f174, [%rd10+6400];
	st.shared.f32 	[%r42+6400], %f174;
	ld.global.f32 	%f175, [%rd10+6656];
	st.shared.f32 	[%r42+6656], %f175;
	ld.global.f32 	%f176, [%rd10+6912];
	st.shared.f32 	[%r42+6912], %f176;
	ld.global.f32 	%f177, [%rd10+7168];
	st.shared.f32 	[%r42+7168], %f177;
	ld.global.f32 	%f178, [%rd10+7424];
	st.shared.f32 	[%r42+7424], %f178;
	ld.global.f32 	%f179, [%rd10+7680];
	st.shared.f32 	[%r42+7680], %f179;
	ld.global.f32 	%f180, [%rd10+7936];
	st.shared.f32 	[%r42+7936], %f180;
	bar.sync 	0;
	mov.f32 	%f2398, 0f00000000;
	mov.b32 	%r90, 512;
	mov.u32 	%r89, %r2;
	mov.f32 	%f2399, %f2398;
	mov.f32 	%f2400, %f2398;
	mov.f32 	%f2401, %f2398;
	mov.f32 	%f2402, %f2398;
	mov.f32 	%f2403, %f2398;
	mov.f32 	%f2404, %f2398;
	mov.f32 	%f2405, %f2398;
	mov.f32 	%f2406, %f2398;
	mov.f32 	%f2407, %f2398;
	mov.f32 	%f2408, %f2398;
	mov.f32 	%f2409, %f2398;
	mov.f32 	%f2410, %f2398;
	mov.f32 	%f2411, %f2398;
	mov.f32 	%f2412, %f2398;
	mov.f32 	%f2413, %f2398;
$L__BB0_2:
	ld.shared.f32 	%f181, [%r89+-512];
	ld.shared.f32 	%f182, [%r89+-256];
	ld.shared.f32 	%f183, [%r89];
	ld.shared.f32 	%f184, [%r89+256];
	mov.u32 	%r43, %tid.x;
	shl.b32 	%r44, %r43, 10;
	and.b32  	%r45, %r44, 7168;
	mov.u32 	%r46, _ZZ19flashattn_kernel_v4ILi64ELi32ELi32ELi32ELi4ELi4ELi8EEvPKfS1_S1_PfiiifE6K_smem;
	add.s32 	%r47, %r46, %r45;
	add.s32 	%r48, %r47, %r90;
	ld.shared.f32 	%f185, [%r48+-512];
	ld.shared.f32 	%f186, [%r48+-256];
	ld.shared.f32 	%f187, [%r48];
	ld.shared.f32 	%f188, [%r48+256];
	fma.rn.f32 	%f189, %f181, %f185, %f2413;
	fma.rn.f32 	%f190, %f181, %f186, %f2412;
	fma.rn.f32 	%f191, %f181, %f187, %f2411;
	fma.rn.f32 	%f192, %f181, %f188, %f2410;
	fma.rn.f32 	%f193, %f182, %f185, %f2409;
	fma.rn.f32 	%f194, %f182, %f186, %f2408;
	fma.rn.f32 	%f195, %f182, %f187, %f2407;
	fma.rn.f32 	%f196, %f182, %f188, %f2406;
	fma.rn.f32 	%f197, %f183, %f185, %f2405;
	fma.rn.f32 	%f198, %f183, %f186, %f2404;
	fma.rn.f32 	%f199, %f183, %f187, %f2403;
	fma.rn.f32 	%f200, %f183, %f188, %f2402;
	fma.rn.f32 	%f201, %f184, %f185, %f2401;
	fma.rn.f32 	%f202, %f184, %f186, %f2400;
	fma.rn.f32 	%f203, %f184, %f187, %f2399;
	fma.rn.f32 	%f204, %f184, %f188, %f2398;
	ld.shared.f32 	%f205, [%r89+-508];
	ld.shared.f32 	%f206, [%r89+-252];
	ld.shared.f32 	%f207, [%r89+4];
	ld.shared.f32 	%f208, [%r89+260];
	ld.shared.f32 	%f209, [%r48+-508];
	ld.shared.f32 	%f210, [%r48+-252];
	ld.shared.f32 	%f211, [%r48+4];
	ld.shared.f32 	%f212, [%r48+260];
	fma.rn.f32 	%f2413, %f205, %f209, %f189;
	fma.rn.f32 	%f2412, %f205, %f210, %f190;
	fma.rn.f32 	%f2411, %f205, %f211, %f191;
	fma.rn.f32 	%f2410, %f205, %f212, %f192;
	fma.rn.f32 	%f2409, %f206, %f209, %f193;
	fma.rn.f32 	%f2408, %f206, %f210, %f194;
	fma.rn.f32 	%f2407, %f206, %f211, %f195;
	fma.rn.f32 	%f2406, %f206, %f212, %f196;
	fma.rn.f32 	%f2405, %f207, %f209, %f197;
	fma.rn.f32 	%f2404, %f207, %f210, %f198;
	fma.rn.f32 	%f2403, %f207, %f211, %f199;
	fma.rn.f32 	%f2402, %f207, %f212, %f200;
	fma.rn.f32 	%f2401, %f208, %f209, %f201;
	fma.rn.f32 	%f2400, %f208, %f210, %f202;
	fma.rn.f32 	%f2399, %f208, %f211, %f203;
	fma.rn.f32 	%f2398, %f208, %f212, %f204;
	add.s32 	%r90, %r90, 8;
	add.s32 	%r89, %r89, 8;
	setp.ne.s32 	%p1, %r90, 768;
	@%p1 bra 	$L__BB0_2;
	ld.param.f32 	%f2357, [_Z19flashattn_kernel_v4ILi64ELi32ELi32ELi32ELi4ELi4ELi8EEvPKfS1_S1_Pfiiif_param_7];
	ld.param.u32 	%r87, [_Z19flashattn_kernel_v4ILi64ELi32ELi32ELi32ELi4ELi4ELi8EEvPKfS1_S1_Pfiiif_param_6];
	ld.param.u64 	%rd18, [_Z19flashattn_kernel_v4ILi64ELi32ELi32ELi32ELi4ELi4ELi8EEvPKfS1_S1_Pfiiif_param_2];
	mov.u32 	%r49, %tid.x;
	and.b32  	%r50, %r49, 63;
	mov.u32 	%r51, %ctaid.x;
	mul.lo.s32 	%r52, %r51, %r87;
	shl.b32 	%r7, %r52, 6;
	or.b32  	%r53, %r7, %r50;
	shl.b32 	%r54, %r88, 11;
	add.s32 	%r55, %r53, %r54;
	shl.b32 	%r56, %r88, 5;
	shl.b32 	%r57, %r49, 2;
	and.b32  	%r58, %r57, 28;
	or.b32  	%r59, %r56, %r58;
	shr.u32 	%r60, %r49, 3;
	shl.b32 	%r61, %r60, 2;
	mov.u32 	%r62, %ctaid.y;
	shl.b32 	%r63, %r62, 5;
	add.s32 	%r8, %r61, %r63;
	setp.gt.u32 	%p2, %r59, %r8;
	mul.f32 	%f213, %f2357, %f2413;
	selp.f32 	%f214, 0fFF800000, %f213, %p2;
	shl.b32 	%r64, %r49, 4;
	and.b32  	%r65, %r64, 112;
	shl.b32 	%r66, %r60, 9;
	or.b32  	%r67, %r66, %r65;
	mov.u32 	%r68, _ZZ19flashattn_kernel_v4ILi64ELi32ELi32ELi32ELi4ELi4ELi8EEvPKfS1_S1_PfiiifE9S_ij_smem;
	add.s32 	%r69, %r68, %r67;
	st.shared.f32 	[%r69], %f214;
	setp.lt.u32 	%p3, %r59, %r8;
	mul.f32 	%f215, %f2357, %f2412;
	selp.f32 	%f216, %f215, 0fFF800000, %p3;
	st.shared.f32 	[%r69+4], %f216;
	or.b32  	%r70, %r59, 2;
	setp.gt.u32 	%p4, %r70, %r8;
	mul.f32 	%f217, %f2357, %f2411;
	selp.f32 	%f218, 0fFF800000, %f217, %p4;
	st.shared.f32 	[%r69+8], %f218;
	or.b32  	%r71, %r59, 3;
	setp.gt.u32 	%p5, %r71, %r8;
	mul.f32 	%f219, %f2357, %f2410;
	selp.f32 	%f220, 0fFF800000, %f219, %p5;
	st.shared.f32 	[%r69+12], %f220;
	or.b32  	%r72, %r8, 1;
	setp.gt.u32 	%p6, %r59, %r72;
	mul.f32 	%f221, %f2357, %f2409;
	selp.f32 	%f222, 0fFF800000, %f221, %p6;
	st.shared.f32 	[%r69+128], %f222;
	mul.f32 	%f223, %f2357, %f2408;
	selp.f32 	%f224, 0fFF800000, %f223, %p2;
	st.shared.f32 	[%r69+132], %f224;
	setp.gt.u32 	%p7, %r70, %r72;
	mul.f32 	%f225, %f2357, %f2407;
	selp.f32 	%f226, 0fFF800000, %f225, %p7;
	st.shared.f32 	[%r69+136], %f226;
	setp.gt.u32 	%p8, %r71, %r72;
	mul.f32 	%f227, %f2357, %f2406;
	selp.f32 	%f228, 0fFF800000, %f227, %p8;
	st.shared.f32 	[%r69+140], %f228;
	or.b32  	%r73, %r8, 2;
	setp.gt.u32 	%p9, %r59, %r73;
	mul.f32 	%f229, %f2357, %f2405;
	selp.f32 	%f230, 0fFF800000, %f229, %p9;
	st.shared.f32 	[%r69+256], %f230;
	setp.lt.u32 	%p10, %r59, %r73;
	mul.f32 	%f231, %f2357, %f2404;
	selp.f32 	%f232, %f231, 0fFF800000, %p10;
	st.shared.f32 	[%r69+260], %f232;
	mul.f32 	%f233, %f2357, %f2403;
	selp.f32 	%f234, 0fFF800000, %f233, %p2;
	st.shared.f32 	[%r69+264], %f234;
	setp.gt.u32 	%p11, %r71, %r73;
	mul.f32 	%f235, %f2357, %f2402;
	selp.f32 	%f236, 0fFF800000, %f235, %p11;
	st.shared.f32 	[%r69+268], %f236;
	or.b32  	%r74, %r8, 3;
	setp.gt.u32 	%p12, %r59, %r74;
	mul.f32 	%f237, %f2357, %f2401;
	selp.f32 	%f238, 0fFF800000, %f237, %p12;
	st.shared.f32 	[%r69+384], %f238;
	setp.lt.u32 	%p13, %r59, %r74;
	mul.f32 	%f239, %f2357, %f2400;
	selp.f32 	%f240, %f239, 0fFF800000, %p13;
	st.shared.f32 	[%r69+388], %f240;
	setp.gt.u32 	%p14, %r70, %r74;
	mul.f32 	%f241, %f2357, %f2399;
	selp.f32 	%f242, 0fFF800000, %f241, %p14;
	st.shared.f32 	[%r69+392], %f242;
	mul.f32 	%f243, %f2357, %f2398;
	selp.f32 	%f244, 0fFF800000, %f243, %p2;
	st.shared.f32 	[%r69+396], %f244;
	bar.sync 	0;
	add.s32 	%r75, %r68, %r66;
	ld.shared.f32 	%f245, [%r75];
	max.f32 	%f246, %f245, 0fFF800000;
	ld.shared.f32 	%f247, [%r75+4];
	max.f32 	%f248, %f246, %f247;
	ld.shared.f32 	%f249, [%r75+8];
	max.f32 	%f250, %f248, %f249;
	ld.shared.f32 	%f251, [%r75+12];
	max.f32 	%f252, %f250, %f251;
	ld.shared.f32 	%f253, [%r75+16];
	max.f32 	%f254, %f252, %f253;
	ld.shared.f32 	%f255, [%r75+20];
	max.f32 	%f256, %f254, %f255;
	ld.shared.f32 	%f257, [%r75+24];
	max.f32 	%f258, %f256, %f257;
	ld.shared.f32 	%f259, [%r75+28];
	max.f32 	%f260, %f258, %f259;
	ld.shared.f32 	%f261, [%r75+32];
	max.f32 	%f262, %f260, %f261;
	ld.shared.f32 	%f263, [%r75+36];
	max.f32 	%f264, %f262, %f263;
	ld.shared.f32 	%f265, [%r75+40];
	max.f32 	%f266, %f264, %f265;
	ld.shared.f32 	%f267, [%r75+44];
	max.f32 	%f268, %f266, %f267;
	ld.shared.f32 	%f269, [%r75+48];
	max.f32 	%f270, %f268, %f269;
	ld.shared.f32 	%f271, [%r75+52];
	max.f32 	%f272, %f270, %f271;
	ld.shared.f32 	%f273, [%r75+56];
	max.f32 	%f274, %f272, %f273;
	ld.shared.f32 	%f275, [%r75+60];
	max.f32 	%f276, %f274, %f275;
	ld.shared.f32 	%f277, [%r75+64];
	max.f32 	%f278, %f276, %f277;
	ld.shared.f32 	%f279, [%r75+68];
	max.f32 	%f280, %f278, %f279;
	ld.shared.f32 	%f281, [%r75+72];
	max.f32 	%f282, %f280, %f281;
	ld.shared.f32 	%f283, [%r75+76];
	max.f32 	%f284, %f282, %f283;
	ld.shared.f32 	%f285, [%r75+80];
	max.f32 	%f286, %f284, %f285;
	ld.shared.f32 	%f287, [%r75+84];
	max.f32 	%f288, %f286, %f287;
	ld.shared.f32 	%f289, [%r75+88];
	max.f32 	%f290, %f288, %f289;
	ld.shared.f32 	%f291, [%r75+92];
	max.f32 	%f292, %f290, %f291;
	ld.shared.f32 	%f293, [%r75+96];
	max.f32 	%f294, %f292, %f293;
	ld.shared.f32 	%f295, [%r75+100];
	max.f32 	%f296, %f294, %f295;
	ld.shared.f32 	%f297, [%r75+104];
	max.f32 	%f298, %f296, %f297;
	ld.shared.f32 	%f299, [%r75+108];
	max.f32 	%f300, %f298, %f299;
	ld.shared.f32 	%f301, [%r75+112];
	max.f32 	%f302, %f300, %f301;
	ld.shared.f32 	%f303, [%r75+116];
	max.f32 	%f304, %f302, %f303;
	ld.shared.f32 	%f305, [%r75+120];
	max.f32 	%f306, %f304, %f305;
	ld.shared.f32 	%f307, [%r75+124];
	max.f32 	%f308, %f306, %f307;
	ld.shared.f32 	%f309, [%r75+128];
	max.f32 	%f310, %f309, 0fFF800000;
	ld.shared.f32 	%f311, [%r75+132];
	max.f32 	%f312, %f310, %f311;
	ld.shared.f32 	%f313, [%r75+136];
	max.f32 	%f314, %f312, %f313;
	ld.shared.f32 	%f315, [%r75+140];
	max.f32 	%f316, %f314, %f315;
	ld.shared.f32 	%f317, [%r75+144];
	max.f32 	%f318, %f316, %f317;
	ld.shared.f32 	%f319, [%r75+148];
	max.f32 	%f320, %f318, %f319;
	ld.shared.f32 	%f321, [%r75+152];
	max.f32 	%f322, %f320, %f321;
	ld.shared.f32 	%f323, [%r75+156];
	max.f32 	%f324, %f322, %f323;
	ld.shared.f32 	%f325, [%r75+160];
	max.f32 	%f326, %f324, %f325;
	ld.shared.f32 	%f327, [%r75+164];
	max.f32 	%f328, %f326, %f327;
	ld.shared.f32 	%f329, [%r75+168];
	max.f32 	%f330, %f328, %f329;
	ld.shared.f32 	%f331, [%r75+172];
	max.f32 	%f332, %f330, %f331;
	ld.shared.f32 	%f333, [%r75+176];
	max.f32 	%f334, %f332, %f333;
	ld.shared.f32 	%f335, [%r75+180];
	max.f32 	%f336, %f334, %f335;
	ld.shared.f32 	%f337, [%r75+184];
	max.f32 	%f338, %f336, %f337;
	ld.shared.f32 	%f339, [%r75+188];
	max.f32 	%f340, %f338, %f339;
	ld.shared.f32 	%f341, [%r75+192];
	max.f32 	%f342, %f340, %f341;
	ld.shared.f32 	%f343, [%r75+196];
	max.f32 	%f344, %f342, %f343;
	ld.shared.f32 	%f345, [%r75+200];
	max.f32 	%f346, %f344, %f345;
	ld.shared.f32 	%f347, [%r75+204];
	max.f32 	%f348, %f346, %f347;
	ld.shared.f32 	%f349, [%r75+208];
	max.f32 	%f350, %f348, %f349;
	ld.shared.f32 	%f351, [%r75+212];
	max.f32 	%f352, %f350, %f351;
	ld.shared.f32 	%f353, [%r75+216];
	max.f32 	%f354, %f352, %f353;
	ld.shared.f32 	%f355, [%r75+220];
	max.f32 	%f356, %f354, %f355;
	ld.shared.f32 	%f357, [%r75+224];
	max.f32 	%f358, %f356, %f357;
	ld.shared.f32 	%f359, [%r75+228];
	max.f32 	%f360, %f358, %f359;
	ld.shared.f32 	%f361, [%r75+232];
	max.f32 	%f362, %f360, %f361;
	ld.shared.f32 	%f363, [%r75+236];
	max.f32 	%f364, %f362, %f363;
	ld.shared.f32 	%f365, [%r75+240];
	max.f32 	%f366, %f364, %f365;
	ld.shared.f32 	%f367, [%r75+244];
	max.f32 	%f368, %f366, %f367;
	ld.shared.f32 	%f369, [%r75+248];
	max.f32 	%f370, %f368, %f369;
	ld.shared.f32 	%f371, [%r75+252];
	max.f32 	%f372, %f370, %f371;
	ld.shared.f32 	%f373, [%r75+256];
	max.f32 	%f374, %f373, 0fFF800000;
	ld.shared.f32 	%f375, [%r75+260];
	max.f32 	%f376, %f374, %f375;
	ld.shared.f32 	%f377, [%r75+264];
	max.f32 	%f378, %f376, %f377;
	ld.shared.f32 	%f379, [%r75+268];
	max.f32 	%f380, %f378, %f379;
	ld.shared.f32 	%f381, [%r75+272];
	max.f32 	%f382, %f380, %f381;
	ld.shared.f32 	%f383, [%r75+276];
	max.f32 	%f384, %f382, %f383;
	ld.shared.f32 	%f385, [%r75+280];
	max.f32 	%f386, %f384, %f385;
	ld.shared.f32 	%f387, [%r75+284];
	max.f32 	%f388, %f386, %f387;
	ld.shared.f32 	%f389, [%r75+288];
	max.f32 	%f390, %f388, %f389;
	ld.shared.f32 	%f391, [%r75+292];
	max.f32 	%f392, %f390, %f391;
	ld.shared.f32 	%f393, [%r75+296];
	max.f32 	%f394, %f392, %f393;
	ld.shared.f32 	%f395, [%r75+300];
	max.f32 	%f396, %f394, %f395;
	ld.shared.f32 	%f397, [%r75+304];
	max.f32 	%f398, %f396, %f397;
	ld.shared.f32 	%f399, [%r75+308];
	max.f32 	%f400, %f398, %f399;
	ld.shared.f32 	%f401, [%r75+312];
	max.f32 	%f402, %f400, %f401;
	ld.shared.f32 	%f403, [%r75+316];
	max.f32 	%f404, %f402, %f403;
	ld.shared.f32 	%f405, [%r75+320];
	max.f32 	%f406, %f404, %f405;
	ld.shared.f32 	%f407, [%r75+324];
	max.f32 	%f408, %f406, %f407;
	ld.shared.f32 	%f409, [%r75+328];
	max.f32 	%f410, %f408, %f409;
	ld.shared.f32 	%f411, [%r75+332];
	max.f32 	%f412, %f410, %f411;
	ld.shared.f32 	%f413, [%r75+336];
	max.f32 	%f414, %f412, %f413;
	ld.shared.f32 	%f415, [%r75+340];
	max.f32 	%f416, %f414, %f415;
	ld.shared.f32 	%f417, [%r75+344];
	max.f32 	%f418, %f416, %f417;
	ld.shared.f32 	%f419, [%r75+348];
	max.f32 	%f420, %f418, %f419;
	ld.shared.f32 	%f421, [%r75+352];
	max.f32 	%f422, %f420, %f421;
	ld.shared.f32 	%f423, [%r75+356];
	max.f32 	%f424, %f422, %f423;
	ld.shared.f32 	%f425, [%r75+360];
	max.f32 	%f426, %f424, %f425;
	ld.shared.f32 	%f427, [%r75+364];
	max.f32 	%f428, %f426, %f427;
	ld.shared.f32 	%f429, [%r75+368];
	max.f32 	%f430, %f428, %f429;
	ld.shared.f32 	%f431, [%r75+372];
	max.f32 	%f432, %f430, %f431;
	ld.shared.f32 	%f433, [%r75+376];
	max.f32 	%f434, %f432, %f433;
	ld.shared.f32 	%f435, [%r75+380];
	max.f32 	%f436, %f434, %f435;
	ld.shared.f32 	%f437, [%r75+384];
	max.f32 	%f438, %f437, 0fFF800000;
	ld.shared.f32 	%f439, [%r75+388];
	max.f32 	%f440, %f438, %f439;
	ld.shared.f32 	%f441, [%r75+392];
	max.f32 	%f442, %f440, %f441;
	ld.shared.f32 	%f443, [%r75+396];
	max.f32 	%f444, %f442, %f443;
	ld.shared.f32 	%f445, [%r75+400];
	max.f32 	%f446, %f444, %f445;
	ld.shared.f32 	%f447, [%r75+404];
	max.f32 	%f448, %f446, %f447;
	ld.shared.f32 	%f449, [%r75+408];
	max.f32 	%f450, %f448, %f449;
	ld.shared.f32 	%f451, [%r75+412];
	max.f32 	%f452, %f450, %f451;
	ld.shared.f32 	%f453, [%r75+416];
	max.f32 	%f454, %f452, %f453;
	ld.shared.f32 	%f455, [%r75+420];
	max.f32 	%f456, %f454, %f455;
	ld.shared.f32 	%f457, [%r75+424];
	max.f32 	%f458, %f456, %f457;
	ld.shared.f32 	%f459, [%r75+428];
	max.f32 	%f460, %f458, %f459;
	ld.shared.f32 	%f461, [%r75+432];
	max.f32 	%f462, %f460, %f461;
	ld.shared.f32 	%f463, [%r75+436];
	max.f32 	%f464, %f462, %f463;
	ld.shared.f32 	%f465, [%r75+440];
	max.f32 	%f466, %f464, %f465;
	ld.shared.f32 	%f467, [%r75+444];
	max.f32 	%f468, %f466, %f467;
	ld.shared.f32 	%f469, [%r75+448];
	max.f32 	%f470, %f468, %f469;
	ld.shared.f32 	%f471, [%r75+452];
	max.f32 	%f472, %f470, %f471;
	ld.shared.f32 	%f473, [%r75+456];
	max.f32 	%f474, %f472, %f473;
	ld.shared.f32 	%f475, [%r75+460];
	max.f32 	%f476, %f474, %f475;
	ld.shared.f32 	%f477, [%r75+464];
	max.f32 	%f478, %f476, %f477;
	ld.shared.f32 	%f479, [%r75+468];
	max.f32 	%f480, %f478, %f479;
	ld.shared.f32 	%f481, [%r75+472];
	max.f32 	%f482, %f480, %f481;
	ld.shared.f32 	%f483, [%r75+476];
	max.f32 	%f484, %f482, %f483;
	ld.shared.f32 	%f485, [%r75+480];
	max.f32 	%f486, %f484, %f485;
	ld.shared.f32 	%f487, [%r75+484];
	max.f32 	%f488, %f486, %f487;
	ld.shared.f32 	%f489, [%r75+488];
	max.f32 	%f490, %f488, %f489;
	ld.shared.f32 	%f491, [%r75+492];
	max.f32 	%f492, %f490, %f491;
	ld.shared.f32 	%f493, [%r75+496];
	max.f32 	%f494, %f492, %f493;
	ld.shared.f32 	%f495, [%r75+500];
	max.f32 	%f496, %f494, %f495;
	ld.shared.f32 	%f497, [%r75+504];
	max.f32 	%f498, %f496, %f497;
	ld.shared.f32 	%f499, [%r75+508];
	max.f32 	%f500, %f498, %f499;
	ld.shared.f32 	%f501, [%r69];
	sub.f32 	%f502, %f501, %f308;
	mul.f32 	%f503, %f502, 0f3FB8AA3B;
	ex2.approx.f32 	%f504, %f503;
	st.shared.f32 	[%r69], %f504;
	ld.shared.f32 	%f505, [%r69+4];
	sub.f32 	%f506, %f505, %f308;
	mul.f32 	%f507, %f506, 0f3FB8AA3B;
	ex2.approx.f32 	%f508, %f507;
	st.shared.f32 	[%r69+4], %f508;
	ld.shared.f32 	%f509, [%r69+8];
	sub.f32 	%f510, %f509, %f308;
	mul.f32 	%f511, %f510, 0f3FB8AA3B;
	ex2.approx.f32 	%f512, %f511;
	st.shared.f32 	[%r69+8], %f512;
	ld.shared.f32 	%f513, [%r69+12];
	sub.f32 	%f514, %f513, %f308;
	mul.f32 	%f515, %f514, 0f3FB8AA3B;
	ex2.approx.f32 	%f516, %f515;
	st.shared.f32 	[%r69+12], %f516;
	ld.shared.f32 	%f517, [%r69+128];
	sub.f32 	%f518, %f517, %f372;
	mul.f32 	%f519, %f518, 0f3FB8AA3B;
	ex2.approx.f32 	%f520, %f519;
	st.shared.f32 	[%r69+128], %f520;
	ld.shared.f32 	%f521, [%r69+132];
	sub.f32 	%f522, %f521, %f372;
	mul.f32 	%f523, %f522, 0f3FB8AA3B;
	ex2.approx.f32 	%f524, %f523;
	st.shared.f32 	[%r69+132], %f524;
	ld.shared.f32 	%f525, [%r69+136];
	sub.f32 	%f526, %f525, %f372;
	mul.f32 	%f527, %f526, 0f3FB8AA3B;
	ex2.approx.f32 	%f528, %f527;
	st.shared.f32 	[%r69+136], %f528;
	ld.shared.f32 	%f529, [%r69+140];
	sub.f32 	%f530, %f529, %f372;
	mul.f32 	%f531, %f530, 0f3FB8AA3B;
	ex2.approx.f32 	%f532, %f531;
	st.shared.f32 	[%r69+140], %f532;
	ld.shared.f32 	%f533, [%r69+256];
	sub.f32 	%f534, %f533, %f436;
	mul.f32 	%f535, %f534, 0f3FB8AA3B;
	ex2.approx.f32 	%f536, %f535;
	st.shared.f32 	[%r69+256], %f536;
	ld.shared.f32 	%f537, [%r69+260];
	sub.f32 	%f538, %f537, %f436;
	mul.f32 	%f539, %f538, 0f3FB8AA3B;
	ex2.approx.f32 	%f540, %f539;
	st.shared.f32 	[%r69+260], %f540;
	ld.shared.f32 	%f541, [%r69+264];
	sub.f32 	%f542, %f541, %f436;
	mul.f32 	%f543, %f542, 0f3FB8AA3B;
	ex2.approx.f32 	%f544, %f543;
	st.shared.f32 	[%r69+264], %f544;
	ld.shared.f32 	%f545, [%r69+268];
	sub.f32 	%f546, %f545, %f436;
	mul.f32 	%f547, %f546, 0f3FB8AA3B;
	ex2.approx.f32 	%f548, %f547;
	st.shared.f32 	[%r69+268], %f548;
	ld.shared.f32 	%f549, [%r69+384];
	sub.f32 	%f550, %f549, %f500;
	mul.f32 	%f551, %f550, 0f3FB8AA3B;
	ex2.approx.f32 	%f552, %f551;
	st.shared.f32 	[%r69+384], %f552;
	ld.shared.f32 	%f553, [%r69+388];
	sub.f32 	%f554, %f553, %f500;
	mul.f32 	%f555, %f554, 0f3FB8AA3B;
	ex2.approx.f32 	%f556, %f555;
	st.shared.f32 	[%r69+388], %f556;
	ld.shared.f32 	%f557, [%r69+392];
	sub.f32 	%f558, %f557, %f500;
	mul.f32 	%f559, %f558, 0f3FB8AA3B;
	ex2.approx.f32 	%f560, %f559;
	st.shared.f32 	[%r69+392], %f560;
	ld.shared.f32 	%f561, [%r69+396];
	sub.f32 	%f562, %f561, %f500;
	mul.f32 	%f563, %f562, 0f3FB8AA3B;
	ex2.approx.f32 	%f564, %f563;
	st.shared.f32 	[%r69+396], %f564;
	bar.sync 	0;
	ld.shared.f32 	%f565, [%r75];
	add.f32 	%f566, %f565, 0f00000000;
	ld.shared.f32 	%f567, [%r75+4];
	add.f32 	%f568, %f566, %f567;
	ld.shared.f32 	%f569, [%r75+8];
	add.f32 	%f570, %f568, %f569;
	ld.shared.f32 	%f571, [%r75+12];
	add.f32 	%f572, %f570, %f571;
	ld.shared.f32 	%f573, [%r75+16];
	add.f32 	%f574, %f572, %f573;
	ld.shared.f32 	%f575, [%r75+20];
	add.f32 	%f576, %f574, %f575;
	ld.shared.f32 	%f577, [%r75+24];
	add.f32 	%f578, %f576, %f577;
	ld.shared.f32 	%f579, [%r75+28];
	add.f32 	%f580, %f578, %f579;
	ld.shared.f32 	%f581, [%r75+32];
	add.f32 	%f582, %f580, %f581;
	ld.shared.f32 	%f583, [%r75+36];
	add.f32 	%f584, %f582, %f583;
	ld.shared.f32 	%f585, [%r75+40];
	add.f32 	%f586, %f584, %f585;
	ld.shared.f32 	%f587, [%r75+44];
	add.f32 	%f588, %f586, %f587;
	ld.shared.f32 	%f589, [%r75+48];
	add.f32 	%f590, %f588, %f589;
	ld.shared.f32 	%f591, [%r75+52];
	add.f32 	%f592, %f590, %f591;
	ld.shared.f32 	%f593, [%r75+56];
	add.f32 	%f594, %f592, %f593;
	ld.shared.f32 	%f595, [%r75+60];
	add.f32 	%f596, %f594, %f595;
	ld.shared.f32 	%f597, [%r75+64];
	add.f32 	%f598, %f596, %f597;
	ld.shared.f32 	%f599, [%r75+68];
	add.f32 	%f600, %f598, %f599;
	ld.shared.f32 	%f601, [%r75+72];
	add.f32 	%f602, %f600, %f601;
	ld.shared.f32 	%f603, [%r75+76];
	add.f32 	%f604, %f602, %f603;
	ld.shared.f32 	%f605, [%r75+80];
	add.f32 	%f606, %f604, %f605;
	ld.shared.f32 	%f607, [%r75+84];
	add.f32 	%f608, %f606, %f607;
	ld.shared.f32 	%f609, [%r75+88];
	add.f32 	%f610, %f608, %f609;
	ld.shared.f32 	%f611, [%r75+92];
	add.f32 	%f612, %f610, %f611;
	ld.shared.f32 	%f613, [%r75+96];
	add.f32 	%f614, %f612, %f613;
	ld.shared.f32 	%f615, [%r75+100];
	add.f32 	%f616, %f614, %f615;
	ld.shared.f32 	%f617, [%r75+104];
	add.f32 	%f618, %f616, %f617;
	ld.shared.f32 	%f619, [%r75+108];
	add.f32 	%f620, %f618, %f619;
	ld.shared.f32 	%f621, [%r75+112];
	add.f32 	%f622, %f620, %f621;
	ld.shared.f32 	%f623, [%r75+116];
	add.f32 	%f624, %f622, %f623;
	ld.shared.f32 	%f625, [%r75+120];
	add.f32 	%f626, %f624, %f625;
	ld.shared.f32 	%f627, [%r75+124];
	add.f32 	%f628, %f626, %f627;
	ld.shared.f32 	%f629, [%r75+128];
	add.f32 	%f630, %f629, 0f00000000;
	ld.shared.f32 	%f631, [%r75+132];
	add.f32 	%f632, %f630, %f631;
	ld.shared.f32 	%f633, [%r75+136];
	add.f32 	%f634, %f632, %f633;
	ld.shared.f32 	%f635, [%r75+140];
	add.f32 	%f636, %f634, %f635;
	ld.shared.f32 	%f637, [%r75+144];
	add.f32 	%f638, %f636, %f637;
	ld.shared.f32 	%f639, [%r75+148];
	add.f32 	%f640, %f638, %f639;
	ld.shared.f32 	%f641, [%r75+152];
	add.f32 	%f642, %f640, %f641;
	ld.shared.f32 	%f643, [%r75+156];
	add.f32 	%f644, %f642, %f643;
	ld.shared.f32 	%f645, [%r75+160];
	add.f32 	%f646, %f644, %f645;
	ld.shared.f32 	%f647, [%r75+164];
	add.f32 	%f648, %f646, %f647;
	ld.shared.f32 	%f649, [%r75+168];
	add.f32 	%f650, %f648, %f649;
	ld.shared.f32 	%f651, [%r75+172];
	add.f32 	%f652, %f650, %f651;
	ld.shared.f32 	%f653, [%r75+176];
	add.f32 	%f654, %f652, %f653;
	ld.shared.f32 	%f655, [%r75+180];
	add.f32 	%f656, %f654, %f655;
	ld.shared.f32 	%f657, [%r75+184];
	add.f32 	%f658, %f656, %f657;
	ld.shared.f32 	%f659, [%r75+188];
	add.f32 	%f660, %f658, %f659;
	ld.shared.f32 	%f661, [%r75+192];
	add.f32 	%f662, %f660, %f661;
	ld.shared.f32 	%f663, [%r75+196];
	add.f32 	%f664, %f662, %f663;
	ld.shared.f32 	%f665, [%r75+200];
	add.f32 	%f666, %f664, %f665;
	ld.shared.f32 	%f667, [%r75+204];
	add.f32 	%f668, %f666, %f667;
	ld.shared.f32 	%f669, [%r75+208];
	add.f32 	%f670, %f668, %f669;
	ld.shared.f32 	%f671, [%r75+212];
	add.f32 	%f672, %f670, %f671;
	ld.shared.f32 	%f673, [%r75+216];
	add.f32 	%f674, %f672, %f673;
	ld.shared.f32 	%f675, [%r75+220];
	add.f32 	%f676, %f674, %f675;
	ld.shared.f32 	%f677, [%r75+224];
	add.f32 	%f678, %f676, %f677;
	ld.shared.f32 	%f679, [%r75+228];
	add.f32 	%f680, %f678, %f679;
	ld.shared.f32 	%f681, [%r75+232];
	add.f32 	%f682, %f680, %f681;
	ld.shared.f32 	%f683, [%r75+236];
	add.f32 	%f684, %f682, %f683;
	ld.shared.f32 	%f685, [%r75+240];
	add.f32 	%f686, %f684, %f685;
	ld.shared.f32 	%f687, [%r75+244];
	add.f32 	%f688, %f686, %f687;
	ld.shared.f32 	%f689, [%r75+248];
	add.f32 	%f690, %f688, %f689;
	ld.shared.f32 	%f691, [%r75+252];
	add.f32 	%f692, %f690, %f691;
	ld.shared.f32 	%f693, [%r75+256];
	add.f32 	%f694, %f693, 0f00000000;
	ld.shared.f32 	%f695, [%r75+260];
	add.f32 	%f696, %f694, %f695;
	ld.shared.f32 	%f697, [%r75+264];
	add.f32 	%f698, %f696, %f697;
	ld.shared.f32 	%f699, [%r75+268];
	add.f32 	%f700, %f698, %f699;
	ld.shared.f32 	%f701, [%r75+272];
	add.f32 	%f702, %f700, %f701;
	ld.shared.f32 	%f703, [%r75+276];
	add.f32 	%f704, %f702, %f703;
	ld.shared.f32 	%f705, [%r75+280];
	add.f32 	%f706, %f704, %f705;
	ld.shared.f32 	%f707, [%r75+284];
	add.f32 	%f708, %f706, %f707;
	ld.shared.f32 	%f709, [%r75+288];
	add.f32 	%f710, %f708, %f709;
	ld.shared.f32 	%f711, [%r75+292];
	add.f32 	%f712, %f710, %f711;
	ld.shared.f32 	%f713, [%r75+296];
	add.f32 	%f714, %f712, %f713;
	ld.shared.f32 	%f715, [%r75+300];
	add.f32 	%f716, %f714, %f715;
	ld.shared.f32 	%f717, [%r75+304];
	add.f32 	%f718, %f716, %f717;
	ld.shared.f32 	%f719, [%r75+308];
	add.f32 	%f720, %f718, %f719;
	ld.shared.f32 	%f721, [%r75+312];
	add.f32 	%f722, %f720, %f721;
	ld.shared.f32 	%f723, [%r75+316];
	add.f32 	%f724, %f722, %f723;
	ld.shared.f32 	%f725, [%r75+320];
	add.f32 	%f726, %f724, %f725;
	ld.shared.f32 	%f727, [%r75+324];
	add.f32 	%f728, %f726, %f727;
	ld.shared.f32 	%f729, [%r75+328];
	add.f32 	%f730, %f728, %f729;
	ld.shared.f32 	%f731, [%r75+332];
	add.f32 	%f732, %f730, %f731;
	ld.shared.f32 	%f733, [%r75+336];
	add.f32 	%f734, %f732, %f733;
	ld.shared.f32 	%f735, [%r75+340];
	add.f32 	%f736, %f734, %f735;
	ld.shared.f32 	%f737, [%r75+344];
	add.f32 	%f738, %f736, %f737;
	ld.shared.f32 	%f739, [%r75+348];
	add.f32 	%f740, %f738, %f739;
	ld.shared.f32 	%f741, [%r75+352];
	add.f32 	%f742, %f740, %f741;
	ld.shared.f32 	%f743, [%r75+356];
	add.f32 	%f744, %f742, %f743;
	ld.shared.f32 	%f745, [%r75+360];
	add.f32 	%f746, %f744, %f745;
	ld.shared.f32 	%f747, [%r75+364];
	add.f32 	%f748, %f746, %f747;
	ld.shared.f32 	%f749, [%r75+368];
	add.f32 	%f750, %f748, %f749;
	ld.shared.f32 	%f751, [%r75+372];
	add.f32 	%f752, %f750, %f751;
	ld.shared.f32 	%f753, [%r75+376];
	add.f32 	%f754, %f752, %f753;
	ld.shared.f32 	%f755, [%r75+380];
	add.f32 	%f756, %f754, %f755;
	ld.shared.f32 	%f757, [%r75+384];
	add.f32 	%f758, %f757, 0f00000000;
	ld.shared.f32 	%f759, [%r75+388];
	add.f32 	%f760, %f758, %f759;
	ld.shared.f32 	%f761, [%r75+392];
	add.f32 	%f762, %f760, %f761;
	ld.shared.f32 	%f763, [%r75+396];
	add.f32 	%f764, %f762, %f763;
	ld.shared.f32 	%f765, [%r75+400];
	add.f32 	%f766, %f764, %f765;
	ld.shared.f32 	%f767, [%r75+404];
	add.f32 	%f768, %f766, %f767;
	ld.shared.f32 	%f769, [%r75+408];
	add.f32 	%f770, %f768, %f769;
	ld.shared.f32 	%f771, [%r75+412];
	add.f32 	%f772, %f770, %f771;
	ld.shared.f32 	%f773, [%r75+416];
	add.f32 	%f774, %f772, %f773;
	ld.shared.f32 	%f775, [%r75+420];
	add.f32 	%f776, %f774, %f775;
	ld.shared.f32 	%f777, [%r75+424];
	add.f32 	%f778, %f776, %f777;
	ld.shared.f32 	%f779, [%r75+428];
	add.f32 	%f780, %f778, %f779;
	ld.shared.f32 	%f781, [%r75+432];
	add.f32 	%f782, %f780, %f781;
	ld.shared.f32 	%f783, [%r75+436];
	add.f32 	%f784, %f782, %f783;
	ld.shared.f32 	%f785, [%r75+440];
	add.f32 	%f786, %f784, %f785;
	ld.shared.f32 	%f787, [%r75+444];
	add.f32 	%f788, %f786, %f787;
	ld.shared.f32 	%f789, [%r75+448];
	add.f32 	%f790, %f788, %f789;
	ld.shared.f32 	%f791, [%r75+452];
	add.f32 	%f792, %f790, %f791;
	ld.shared.f32 	%f793, [%r75+456];
	add.f32 	%f794, %f792, %f793;
	ld.shared.f32 	%f795, [%r75+460];
	add.f32 	%f796, %f794, %f795;
	ld.shared.f32 	%f797, [%r75+464];
	add.f32 	%f798, %f796, %f797;
	ld.shared.f32 	%f799, [%r75+468];
	add.f32 	%f800, %f798, %f799;
	ld.shared.f32 	%f801, [%r75+472];
	add.f32 	%f802, %f800, %f801;
	ld.shared.f32 	%f803, [%r75+476];
	add.f32 	%f804, %f802, %f803;
	ld.shared.f32 	%f805, [%r75+480];
	add.f32 	%f806, %f804, %f805;
	ld.shared.f32 	%f807, [%r75+484];
	add.f32 	%f808, %f806, %f807;
	ld.shared.f32 	%f809, [%r75+488];
	add.f32 	%f810, %f808, %f809;
	ld.shared.f32 	%f811, [%r75+492];
	add.f32 	%f812, %f810, %f811;
	ld.shared.f32 	%f813, [%r75+496];
	add.f32 	%f814, %f812, %f813;
	ld.shared.f32 	%f815, [%r75+500];
	add.f32 	%f816, %f814, %f815;
	ld.shared.f32 	%f817, [%r75+504];
	add.f32 	%f818, %f816, %f817;
	ld.shared.f32 	%f819, [%r75+508];
	add.f32 	%f820, %f818, %f819;
	max.f32 	%f73, %f2394, %f308;
	sub.f32 	%f821, %f2394, %f73;
	mul.f32 	%f822, %f821, 0f3FB8AA3B;
	ex2.approx.f32 	%f823, %f822;
	mul.f32 	%f824, %f823, %f2390;
	sub.f32 	%f825, %f308, %f73;
	mul.f32 	%f826, %f825, 0f3FB8AA3B;
	ex2.approx.f32 	%f827, %f826;
	fma.rn.f32 	%f2390, %f827, %f628, %f824;
	max.f32 	%f75, %f2395, %f372;
	sub.f32 	%f828, %f2395, %f75;
	mul.f32 	%f829, %f828, 0f3FB8AA3B;
	ex2.approx.f32 	%f830, %f829;
	mul.f32 	%f831, %f830, %f2391;
	sub.f32 	%f832, %f372, %f75;
	mul.f32 	%f833, %f832, 0f3FB8AA3B;
	ex2.approx.f32 	%f834, %f833;
	fma.rn.f32 	%f2391, %f834, %f692, %f831;
	max.f32 	%f77, %f2396, %f436;
	sub.f32 	%f835, %f2396, %f77;
	mul.f32 	%f836, %f835, 0f3FB8AA3B;
	ex2.approx.f32 	%f837, %f836;
	mul.f32 	%f838, %f837, %f2392;
	sub.f32 	%f839, %f436, %f77;
	mul.f32 	%f840, %f839, 0f3FB8AA3B;
	ex2.approx.f32 	%f841, %f840;
	fma.rn.f32 	%f2392, %f841, %f756, %f838;
	max.f32 	%f79, %f2397, %f500;
	sub.f32 	%f842, %f2397, %f79;
	mul.f32 	%f843, %f842, 0f3FB8AA3B;
	ex2.approx.f32 	%f844, %f843;
	mul.f32 	%f845, %f844, %f2393;
	sub.f32 	%f846, %f500, %f79;
	mul.f32 	%f847, %f846, 0f3FB8AA3B;
	ex2.approx.f32 	%f848, %f847;
	fma.rn.f32 	%f2393, %f848, %f820, %f845;
	cvta.to.global.u64 	%rd11, %rd18;
	mul.wide.s32 	%rd12, %r55, 4;
	add.s64 	%rd13, %rd11, %rd12;
	ld.global.f32 	%f849, [%rd13];
	and.b32  	%r76, %r57, 252;
	mov.u32 	%r77, _ZZ19flashattn_kernel_v4ILi64ELi32ELi32ELi32ELi4ELi4ELi8EEvPKfS1_S1_PfiiifE6V_smem;
	add.s32 	%r78, %r77, %r76;
	st.shared.f32 	[%r78], %f849;
	ld.global.f32 	%f850, [%rd13+256];
	st.shared.f32 	[%r78+256], %f850;
	ld.global.f32 	%f851, [%rd13+512];
	st.shared.f32 	[%r78+512], %f851;
	ld.global.f32 	%f852, [%rd13+768];
	st.shared.f32 	[%r78+768], %f852;
	ld.global.f32 	%f853, [%rd13+1024];
	st.shared.f32 	[%r78+1024], %f853;
	ld.global.f32 	%f854, [%rd13+1280];
	st.shared.f32 	[%r78+1280], %f854;
	ld.global.f32 	%f855, [%rd13+1536];
	st.shared.f32 	[%r78+1536], %f855;
	ld.global.f32 	%f856, [%rd13+1792];
	st.shared.f32 	[%r78+1792], %f856;
	ld.global.f32 	%f857, [%rd13+2048];
	st.shared.f32 	[%r78+2048], %f857;
	ld.global.f32 	%f858, [%rd13+2304];
	st.shared.f32 	[%r78+2304], %f858;
	ld.global.f32 	%f859, [%rd13+2560];
	st.shared.f32 	[%r78+2560], %f859;
	ld.global.f32 	%f860, [%rd13+2816];
	st.shared.f32 	[%r78+2816], %f860;
	ld.global.f32 	%f861, [%rd13+3072];
	st.shared.f32 	[%r78+3072], %f861;
	ld.global.f32 	%f862, [%rd13+3328];
	st.shared.f32 	[%r78+3328], %f862;
	ld.global.f32 	%f863, [%rd13+3584];
	st.shared.f32 	[%r78+3584], %f863;
	ld.global.f32 	%f864, [%rd13+3840];
	st.shared.f32 	[%r78+3840], %f864;
	ld.global.f32 	%f865, [%rd13+4096];
	st.shared.f32 	[%r78+4096], %f865;
	ld.global.f32 	%f866, [%rd13+4352];
	st.shared.f32 	[%r78+4352], %f866;
	ld.global.f32 	%f867, [%rd13+4608];
	st.shared.f32 	[%r78+4608], %f867;
	ld.global.f32 	%f868, [%rd13+4864];
	st.shared.f32 	[%r78+4864], %f868;
	ld.global.f32 	%f869, [%rd13+5120];
	st.shared.f32 	[%r78+5120], %f869;
	ld.global.f32 	%f870, [%rd13+5376];
	st.shared.f32 	[%r78+5376], %f870;
	ld.global.f32 	%f871, [%rd13+5632];
	st.shared.f32 	[%r78+5632], %f871;
	ld.global.f32 	%f872, [%rd13+5888];
	st.shared.f32 	[%r78+5888], %f872;
	ld.global.f32 	%f873, [%rd13+6144];
	st.shared.f32 	[%r78+6144], %f873;
	ld.global.f32 	%f874, [%rd13+6400];
	st.shared.f32 	[%r78+6400], %f874;
	ld.global.f32 	%f875, [%rd13+6656];
	st.shared.f32 	[%r78+6656], %f875;
	ld.global.f32 	%f876, [%rd13+6912];
	st.shared.f32 	[%r78+6912], %f876;
	ld.global.f32 	%f877, [%rd13+7168];
	st.shared.f32 	[%r78+7168], %f877;
	ld.global.f32 	%f878, [%rd13+7424];
	st.shared.f32 	[%r78+7424], %f878;
	ld.global.f32 	%f879, [%rd13+7680];
	st.shared.f32 	[%r78+7680], %f879;
	ld.global.f32 	%f880, [%rd13+7936];
	st.shared.f32 	[%r78+7936], %f880;
	bar.sync 	0;
	ld.shared.f32 	%f881, [%r75];
	ld.shared.f32 	%f882, [%r75+128];
	ld.shared.f32 	%f883, [%r75+256];
	ld.shared.f32 	%f884, [%r75+384];
	shl.b32 	%r79, %r49, 3;
	and.b32  	%r9, %r79, 56;
	shl.b32 	%r80, %r49, 5;
	and.b32  	%r81, %r80, 224;
	add.s32 	%r82, %r77, %r81;
	ld.shared.f32 	%f885, [%r82];
	ld.shared.f32 	%f886, [%r82+4];
	ld.shared.f32 	%f887, [%r82+8];
	ld.shared.f32 	%f888, [%r82+12];
	ld.shared.f32 	%f889, [%r82+16];
	ld.shared.f32 	%f890, [%r82+20];
	ld.shared.f32 	%f891, [%r82+24];
	ld.shared.f32 	%f892, [%r82+28];
	fma.rn.f32 	%f893, %f881, %f885, 0f00000000;
	fma.rn.f32 	%f894, %f881, %f886, 0f00000000;
	fma.rn.f32 	%f895, %f881, %f887, 0f00000000;
	fma.rn.f32 	%f896, %f881, %f888, 0f00000000;
	fma.rn.f32 	%f897, %f881, %f889, 0f00000000;
	fma.rn.f32 	%f898, %f881, %f890, 0f00000000;
	fma.rn.f32 	%f899, %f881, %f891, 0f00000000;
	fma.rn.f32 	%f900, %f881, %f892, 0f00000000;
	fma.rn.f32 	%f901, %f882, %f885, 0f00000000;
	fma.rn.f32 	%f902, %f882, %f886, 0f00000000;
	fma.rn.f32 	%f903, %f882, %f887, 0f00000000;
	fma.rn.f32 	%f904, %f882, %f888, 0f00000000;
	fma.rn.f32 	%f905, %f882, %f889, 0f00000000;
	fma.rn.f32 	%f906, %f882, %f890, 0f00000000;
	fma.rn.f32 	%f907, %f882, %f891, 0f00000000;
	fma.rn.f32 	%f908, %f882, %f892, 0f00000000;
	fma.rn.f32 	%f909, %f883, %f885, 0f00000000;
	fma.rn.f32 	%f910, %f883, %f886, 0f00000000;
	fma.rn.f32 	%f911, %f883, %f887, 0f00000000;
	fma.rn.f32 	%f912, %f883, %f888, 0f00000000;
	fma.rn.f32 	%f913, %f883, %f889, 0f00000000;
	fma.rn.f32 	%f914, %f883, %f890, 0f00000000;
	fma.rn.f32 	%f915, %f883, %f891, 0f00000000;
	fma.rn.f32 	%f916, %f883, %f892, 0f00000000;
	fma.rn.f32 	%f917, %f884, %f885, 0f00000000;
	fma.rn.f32 	%f918, %f884, %f886, 0f00000000;
	fma.rn.f32 	%f919, %f884, %f887, 0f00000000;
	fma.rn.f32 	%f920, %f884, %f888, 0f00000000;
	fma.rn.f32 	%f921, %f884, %f889, 0f00000000;
	fma.rn.f32 	%f922, %f884, %f890, 0f00000000;
	fma.rn.f32 	%f923, %f884, %f891, 0f00000000;
	fma.rn.f32 	%f924, %f884, %f892, 0f00000000;
	ld.shared.f32 	%f925, [%r75+4];
	ld.shared.f32 	%f926, [%r75+132];
	ld.shared.f32 	%f927, [%r75+260];
	ld.shared.f32 	%f928, [%r75+388];
	ld.shared.f32 	%f929, [%r82+256];
	ld.shared.f32 	%f930, [%r82+260];
	ld.shared.f32 	%f931, [%r82+264];
	ld.shared.f32 	%f932, [%r82+268];
	ld.shared.f32 	%f933, [%r82+272];
	ld.shared.f32 	%f934, [%r82+276];
	ld.shared.f32 	%f935, [%r82+280];
	ld.shared.f32 	%f936, [%r82+284];
	fma.rn.f32 	%f937, %f925, %f929, %f893;
	fma.rn.f32 	%f938, %f925, %f930, %f894;
	fma.rn.f32 	%f939, %f925, %f931, %f895;
	fma.rn.f32 	%f940, %f925, %f932, %f896;
	fma.rn.f32 	%f941, %f925, %f933, %f897;
	fma.rn.f32 	%f942, %f925, %f934, %f898;
	fma.rn.f32 	%f943, %f925, %f935, %f899;
	fma.rn.f32 	%f944, %f925, %f936, %f900;
	fma.rn.f32 	%f945, %f926, %f929, %f901;
	fma.rn.f32 	%f946, %f926, %f930, %f902;
	fma.rn.f32 	%f947, %f926, %f931, %f903;
	fma.rn.f32 	%f948, %f926, %f932, %f904;
	fma.rn.f32 	%f949, %f926, %f933, %f905;
	fma.rn.f32 	%f950, %f926, %f934, %f906;
	fma.rn.f32 	%f951, %f926, %f935, %f907;
	fma.rn.f32 	%f952, %f926, %f936, %f908;
	fma.rn.f32 	%f953, %f927, %f929, %f909;
	fma.rn.f32 	%f954, %f927, %f930, %f910;
	fma.rn.f32 	%f955, %f927, %f931, %f911;
	fma.rn.f32 	%f956, %f927, %f932, %f912;
	fma.rn.f32 	%f957, %f927, %f933, %f913;
	fma.rn.f32 	%f958, %f927, %f934, %f914;
	fma.rn.f32 	%f959, %f927, %f935, %f915;
	fma.rn.f32 	%f960, %f927, %f936, %f916;
	fma.rn.f32 	%f961, %f928, %f929, %f917;
	fma.rn.f32 	%f962, %f928, %f930, %f918;
	fma.rn.f32 	%f963, %f928, %f931, %f919;
	fma.rn.f32 	%f964, %f928, %f932, %f920;
	fma.rn.f32 	%f965, %f928, %f933, %f921;
	fma.rn.f32 	%f966, %f928, %f934, %f922;
	fma.rn.f32 	%f967, %f928, %f935, %f923;
	fma.rn.f32 	%f968, %f928, %f936, %f924;
	ld.shared.f32 	%f969, [%r75+8];
	ld.shared.f32 	%f970, [%r75+136];
	ld.shared.f32 	%f971, [%r75+264];
	ld.shared.f32 	%f972, [%r75+392];
	ld.shared.f32 	%f973, [%r82+512];
	ld.shared.f32 	%f974, [%r82+516];
	ld.shared.f32 	%f975, [%r82+520];
	ld.shared.f32 	%f976, [%r82+524];
	ld.shared.f32 	%f977, [%r82+528];
	ld.shared.f32 	%f978, [%r82+532];
	ld.shared.f32 	%f979, [%r82+536];
	ld.shared.f32 	%f980, [%r82+540];
	fma.rn.f32 	%f981, %f969, %f973, %f937;
	fma.rn.f32 	%f982, %f969, %f974, %f938;
	fma.rn.f32 	%f983, %f969, %f975, %f939;
	fma.rn.f32 	%f984, %f969, %f976, %f940;
	fma.rn.f32 	%f985, %f969, %f977, %f941;
	fma.rn.f32 	%f986, %f969, %f978, %f942;
	fma.rn.f32 	%f987, %f969, %f979, %f943;
	fma.rn.f32 	%f988, %f969, %f980, %f944;
	fma.rn.f32 	%f989, %f970, %f973, %f945;
	fma.rn.f32 	%f990, %f970, %f974, %f946;
	fma.rn.f32 	%f991, %f970, %f975, %f947;
	fma.rn.f32 	%f992, %f970, %f976, %f948;
	fma.rn.f32 	%f993, %f970, %f977, %f949;
	fma.rn.f32 	%f994, %f970, %f978, %f950;
	fma.rn.f32 	%f995, %f970, %f979, %f951;
	fma.rn.f32 	%f996, %f970, %f980, %f952;
	fma.rn.f32 	%f997, %f971, %f973, %f953;
	fma.rn.f32 	%f998, %f971, %f974, %f954;
	fma.rn.f32 	%f999, %f971, %f975, %f955;
	fma.rn.f32 	%f1000, %f971, %f976, %f956;
	fma.rn.f32 	%f1001, %f971, %f977, %f957;
	fma.rn.f32 	%f1002, %f971, %f978, %f958;
	fma.rn.f32 	%f1003, %f971, %f979, %f959;
	fma.rn.f32 	%f1004, %f971, %f980, %f960;
	fma.rn.f32 	%f1005, %f972, %f973, %f961;
	fma.rn.f32 	%f1006, %f972, %f974, %f962;
	fma.rn.f32 	%f1007, %f972, %f975, %f963;
	fma.rn.f32 	%f1008, %f972, %f976, %f964;
	fma.rn.f32 	%f1009, %f972, %f977, %f965;
	fma.rn.f32 	%f1010, %f972, %f978, %f966;
	fma.rn.f32 	%f1011, %f972, %f979, %f967;
	fma.rn.f32 	%f1012, %f972, %f980, %f968;
	ld.shared.f32 	%f1013, [%r75+12];
	ld.shared.f32 	%f1014, [%r75+140];
	ld.shared.f32 	%f1015, [%r75+268];
	ld.shared.f32 	%f1016, [%r75+396];
	ld.shared.f32 	%f1017, [%r82+768];
	ld.shared.f32 	%f1018, [%r82+772];
	ld.shared.f32 	%f1019, [%r82+776];
	ld.shared.f32 	%f1020, [%r82+780];
	ld.shared.f32 	%f1021, [%r82+784];
	ld.shared.f32 	%f1022, [%r82+788];
	ld.shared.f32 	%f1023, [%r82+792];
	ld.shared.f32 	%f1024, [%r82+796];
	fma.rn.f32 	%f1025, %f1013, %f1017, %f981;
	fma.rn.f32 	%f1026, %f1013, %f1018, %f982;
	fma.rn.f32 	%f1027, %f1013, %f1019, %f983;
	fma.rn.f32 	%f1028, %f1013, %f1020, %f984;
	fma.rn.f32 	%f1029, %f1013, %f1021, %f985;
	fma.rn.f32 	%f1030, %f1013, %f1022, %f986;
	fma.rn.f32 	%f1031, %f1013, %f1023, %f987;
	fma.rn.f32 	%f1032, %f1013, %f1024, %f988;
	fma.rn.f32 	%f1033, %f1014, %f1017, %f989;
	fma.rn.f32 	%f1034, %f1014, %f1018, %f990;
	fma.rn.f32 	%f1035, %f1014, %f1019, %f991;
	fma.rn.f32 	%f1036, %f1014, %f1020, %f992;
	fma.rn.f32 	%f1037, %f1014, %f1021, %f993;
	fma.rn.f32 	%f1038, %f1014, %f1022, %f994;
	fma.rn.f32 	%f1039, %f1014, %f1023, %f995;
	fma.rn.f32 	%f1040, %f1014, %f1024, %f996;
	fma.rn.f32 	%f1041, %f1015, %f1017, %f997;
	fma.rn.f32 	%f1042, %f1015, %f1018, %f998;
	fma.rn.f32 	%f1043, %f1015, %f1019, %f999;
	fma.rn.f32 	%f1044, %f1015, %f1020, %f1000;
	fma.rn.f32 	%f1045, %f1015, %f1021, %f1001;
	fma.rn.f32 	%f1046, %f1015, %f1022, %f1002;
	fma.rn.f32 	%f1047, %f1015, %f1023, %f1003;
	fma.rn.f32 	%f1048, %f1015, %f1024, %f1004;
	fma.rn.f32 	%f1049, %f1016, %f1017, %f1005;
	fma.rn.f32 	%f1050, %f1016, %f1018, %f1006;
	fma.rn.f32 	%f1051, %f1016, %f1019, %f1007;
	fma.rn.f32 	%f1052, %f1016, %f1020, %f1008;
	fma.rn.f32 	%f1053, %f1016, %f1021, %f1009;
	fma.rn.f32 	%f1054, %f1016, %f1022, %f1010;
	fma.rn.f32 	%f1055, %f1016, %f1023, %f1011;
	fma.rn.f32 	%f1056, %f1016, %f1024, %f1012;
	ld.shared.f32 	%f1057, [%r75+16];
	ld.shared.f32 	%f1058, [%r75+144];
	ld.shared.f32 	%f1059, [%r75+272];
	ld.shared.f32 	%f1060, [%r75+400];
	ld.shared.f32 	%f1061, [%r82+1024];
	ld.shared.f32 	%f1062, [%r82+1028];
	ld.shared.f32 	%f1063, [%r82+1032];
	ld.shared.f32 	%f1064, [%r82+1036];
	ld.shared.f32 	%f1065, [%r82+1040];
	ld.shared.f32 	%f1066, [%r82+1044];
	ld.shared.f32 	%f1067, [%r82+1048];
	ld.shared.f32 	%f1068, [%r82+1052];
	fma.rn.f32 	%f1069, %f1057, %f1061, %f1025;
	fma.rn.f32 	%f1070, %f1057, %f1062, %f1026;
	fma.rn.f32 	%f1071, %f1057, %f1063, %f1027;
	fma.rn.f32 	%f1072, %f1057, %f1064, %f1028;
	fma.rn.f32 	%f1073, %f1057, %f1065, %f1029;
	fma.rn.f32 	%f1074, %f1057, %f1066, %f1030;
	fma.rn.f32 	%f1075, %f1057, %f1067, %f1031;
	fma.rn.f32 	%f1076, %f1057, %f1068, %f1032;
	fma.rn.f32 	%f1077, %f1058, %f1061, %f1033;
	fma.rn.f32 	%f1078, %f1058, %f1062, %f1034;
	fma.rn.f32 	%f1079, %f1058, %f1063, %f1035;
	fma.rn.f32 	%f1080, %f1058, %f1064, %f1036;
	fma.rn.f32 	%f1081, %f1058, %f1065, %f1037;
	fma.rn.f32 	%f1082, %f1058, %f1066, %f1038;
	fma.rn.f32 	%f1083, %f1058, %f1067, %f1039;
	fma.rn.f32 	%f1084, %f1058, %f1068, %f1040;
	fma.rn.f32 	%f1085, %f1059, %f1061, %f1041;
	fma.rn.f32 	%f1086, %f1059, %f1062, %f1042;
	fma.rn.f32 	%f1087, %f1059, %f1063, %f1043;
	fma.rn.f32 	%f1088, %f1059, %f1064, %f1044;
	fma.rn.f32 	%f1089, %f1059, %f1065, %f1045;
	fma.rn.f32 	%f1090, %f1059, %f1066, %f1046;
	fma.rn.f32 	%f1091, %f1059, %f1067, %f1047;
	fma.rn.f32 	%f1092, %f1059, %f1068, %f1048;
	fma.rn.f32 	%f1093, %f1060, %f1061, %f1049;
	fma.rn.f32 	%f1094, %f1060, %f1062, %f1050;
	fma.rn.f32 	%f1095, %f1060, %f1063, %f1051;
	fma.rn.f32 	%f1096, %f1060, %f1064, %f1052;
	fma.rn.f32 	%f1097, %f1060, %f1065, %f1053;
	fma.rn.f32 	%f1098, %f1060, %f1066, %f1054;
	fma.rn.f32 	%f1099, %f1060, %f1067, %f1055;
	fma.rn.f32 	%f1100, %f1060, %f1068, %f1056;
	ld.shared.f32 	%f1101, [%r75+20];
	ld.shared.f32 	%f1102, [%r75+148];
	ld.shared.f32 	%f1103, [%r75+276];
	ld.shared.f32 	%f1104, [%r75+404];
	ld.shared.f32 	%f1105, [%r82+1280];
	ld.shared.f32 	%f1106, [%r82+1284];
	ld.shared.f32 	%f1107, [%r82+1288];
	ld.shared.f32 	%f1108, [%r82+1292];
	ld.shared.f32 	%f1109, [%r82+1296];
	ld.shared.f32 	%f1110, [%r82+1300];
	ld.shared.f32 	%f1111, [%r82+1304];
	ld.shared.f32 	%f1112, [%r82+1308];
	fma.rn.f32 	%f1113, %f1101, %f1105, %f1069;
	fma.rn.f32 	%f1114, %f1101, %f1106, %f1070;
	fma.rn.f32 	%f1115, %f1101, %f1107, %f1071;
	fma.rn.f32 	%f1116, %f1101, %f1108, %f1072;
	fma.rn.f32 	%f1117, %f1101, %f1109, %f1073;
	fma.rn.f32 	%f1118, %f1101, %f1110, %f1074;
	fma.rn.f32 	%f1119, %f1101, %f1111, %f1075;
	fma.rn.f32 	%f1120, %f1101, %f1112, %f1076;
	fma.rn.f32 	%f1121, %f1102, %f1105, %f1077;
	fma.rn.f32 	%f1122, %f1102, %f1106, %f1078;
	fma.rn.f32 	%f1123, %f1102, %f1107, %f1079;
	fma.rn.f32 	%f1124, %f1102, %f1108, %f1080;
	fma.rn.f32 	%f1125, %f1102, %f1109, %f1081;
	fma.rn.f32 	%f1126, %f1102, %f1110, %f1082;
	fma.rn.f32 	%f1127, %f1102, %f1111, %f1083;
	fma.rn.f32 	%f1128, %f1102, %f1112, %f1084;
	fma.rn.f32 	%f1129, %f1103, %f1105, %f1085;
	fma.rn.f32 	%f1130, %f1103, %f1106, %f1086;
	fma.rn.f32 	%f1131, %f1103, %f1107, %f1087;
	fma.rn.f32 	%f1132, %f1103, %f1108, %f1088;
	fma.rn.f32 	%f1133, %f1103, %f1109, %f1089;
	fma.rn.f32 	%f1134, %f1103, %f1110, %f1090;
	fma.rn.f32 	%f1135, %f1103, %f1111, %f1091;
	fma.rn.f32 	%f1136, %f1103, %f1112, %f1092;
	fma.rn.f32 	%f1137, %f1104, %f1105, %f1093;
	fma.rn.f32 	%f1138, %f1104, %f1106, %f1094;
	fma.rn.f32 	%f1139, %f1104, %f1107, %f1095;
	fma.rn.f32 	%f1140, %f1104, %f1108, %f1096;
	fma.rn.f32 	%f1141, %f1104, %f1109, %f1097;
	fma.rn.f32 	%f1142, %f1104, %f1110, %f1098;
	fma.rn.f32 	%f1143, %f1104, %f1111, %f1099;
	fma.rn.f32 	%f1144, %f1104, %f1112, %f1100;
	ld.shared.f32 	%f1145, [%r75+24];
	ld.shared.f32 	%f1146, [%r75+152];
	ld.shared.f32 	%f1147, [%r75+280];
	ld.shared.f32 	%f1148, [%r75+408];
	ld.shared.f32 	%f1149, [%r82+1536];
	ld.shared.f32 	%f1150, [%r82+1540];
	ld.shared.f32 	%f1151, [%r82+1544];
	ld.shared.f32 	%f1152, [%r82+1548];
	ld.shared.f32 	%f1153, [%r82+1552];
	ld.shared.f32 	%f1154, [%r82+1556];
	ld.shared.f32 	%f1155, [%r82+1560];
	ld.shared.f32 	%f1156, [%r82+1564];
	fma.rn.f32 	%f1157, %f1145, %f1149, %f1113;
	fma.rn.f32 	%f1158, %f1145, %f1150, %f1114;
	fma.rn.f32 	%f1159, %f1145, %f1151, %f1115;
	fma.rn.f32 	%f1160, %f1145, %f1152, %f1116;
	fma.rn.f32 	%f1161, %f1145, %f1153, %f1117;
	fma.rn.f32 	%f1162, %f1145, %f1154, %f1118;
	fma.rn.f32 	%f1163, %f1145, %f1155, %f1119;
	fma.rn.f32 	%f1164, %f1145, %f1156, %f1120;
	fma.rn.f32 	%f1165, %f1146, %f1149, %f1121;
	fma.rn.f32 	%f1166, %f1146, %f1150, %f1122;
	fma.rn.f32 	%f1167, %f1146, %f1151, %f1123;
	fma.rn.f32 	%f1168, %f1146, %f1152, %f1124;
	fma.rn.f32 	%f1169, %f1146, %f1153, %f1125;
	fma.rn.f32 	%f1170, %f1146, %f1154, %f1126;
	fma.rn.f32 	%f1171, %f1146, %f1155, %f1127;
	fma.rn.f32 	%f1172, %f1146, %f1156, %f1128;
	fma.rn.f32 	%f1173, %f1147, %f1149, %f1129;
	fma.rn.f32 	%f1174, %f1147, %f1150, %f1130;
	fma.rn.f32 	%f1175, %f1147, %f1151, %f1131;
	fma.rn.f32 	%f1176, %f1147, %f1152, %f1132;
	fma.rn.f32 	%f1177, %f1147, %f1153, %f1133;
	fma.rn.f32 	%f1178, %f1147, %f1154, %f1134;
	fma.rn.f32 	%f1179, %f1147, %f1155, %f1135;
	fma.rn.f32 	%f1180, %f1147, %f1156, %f1136;
	fma.rn.f32 	%f1181, %f1148, %f1149, %f1137;
	fma.rn.f32 	%f1182, %f1148, %f1150, %f1138;
	fma.rn.f32 	%f1183, %f1148, %f1151, %f1139;
	fma.rn.f32 	%f1184, %f1148, %f1152, %f1140;
	fma.rn.f32 	%f1185, %f1148, %f1153, %f1141;
	fma.rn.f32 	%f1186, %f1148, %f1154, %f1142;
	fma.rn.f32 	%f1187, %f1148, %f1155, %f1143;
	fma.rn.f32 	%f1188, %f1148, %f1156, %f1144;
	ld.shared.f32 	%f1189, [%r75+28];
	ld.shared.f32 	%f1190, [%r75+156];
	ld.shared.f32 	%f1191, [%r75+284];
	ld.shared.f32 	%f1192, [%r75+412];
	ld.shared.f32 	%f1193, [%r82+1792];
	ld.shared.f32 	%f1194, [%r82+1796];
	ld.shared.f32 	%f1195, [%r82+1800];
	ld.shared.f32 	%f1196, [%r82+1804];
	ld.shared.f32 	%f1197, [%r82+1808];
	ld.shared.f32 	%f1198, [%r82+1812];
	ld.shared.f32 	%f1199, [%r82+1816];
	ld.shared.f32 	%f1200, [%r82+1820];
	fma.rn.f32 	%f1201, %f1189, %f1193, %f1157;
	fma.rn.f32 	%f1202, %f1189, %f1194, %f1158;
	fma.rn.f32 	%f1203, %f1189, %f1195, %f1159;
	fma.rn.f32 	%f1204, %f1189, %f1196, %f1160;
	fma.rn.f32 	%f1205, %f1189, %f1197, %f1161;
	fma.rn.f32 	%f1206, %f1189, %f1198, %f1162;
	fma.rn.f32 	%f1207, %f1189, %f1199, %f1163;
	fma.rn.f32 	%f1208, %f1189, %f1200, %f1164;
	fma.rn.f32 	%f1209, %f1190, %f1193, %f1165;
	fma.rn.f32 	%f1210, %f1190, %f1194, %f1166;
	fma.rn.f32 	%f1211, %f1190, %f1195, %f1167;
	fma.rn.f32 	%f1212, %f1190, %f1196, %f1168;
	fma.rn.f32 	%f1213, %f1190, %f1197, %f1169;
	fma.rn.f32 	%f1214, %f1190, %f1198, %f1170;
	fma.rn.f32 	%f1215, %f1190, %f1199, %f1171;
	fma.rn.f32 	%f1216, %f1190, %f1200, %f1172;
	fma.rn.f32 	%f1217, %f1191, %f1193, %f1173;
	fma.rn.f32 	%f1218, %f1191, %f1194, %f1174;
	fma.rn.f32 	%f1219, %f1191, %f1195, %f1175;
	fma.rn.f32 	%f1220, %f1191, %f1196, %f1176;
	fma.rn.f32 	%f1221, %f1191, %f1197, %f1177;
	fma.rn.f32 	%f1222, %f1191, %f1198, %f1178;
	fma.rn.f32 	%f1223, %f1191, %f1199, %f1179;
	fma.rn.f32 	%f1224, %f1191, %f1200, %f1180;
	fma.rn.f32 	%f1225, %f1192, %f1193, %f1181;
	fma.rn.f32 	%f1226, %f1192, %f1194, %f1182;
	fma.rn.f32 	%f1227, %f1192, %f1195, %f1183;
	fma.rn.f32 	%f1228, %f1192, %f1196, %f1184;
	fma.rn.f32 	%f1229, %f1192, %f1197, %f1185;
	fma.rn.f32 	%f1230, %f1192, %f1198, %f1186;
	fma.rn.f32 	%f1231, %f1192, %f1199, %f1187;
	fma.rn.f32 	%f1232, %f1192, %f1200, %f1188;
	ld.shared.f32 	%f1233, [%r75+32];
	ld.shared.f32 	%f1234, [%r75+160];
	ld.shared.f32 	%f1235, [%r75+288];
	ld.shared.f32 	%f1236, [%r75+416];
	ld.shared.f32 	%f1237, [%r82+2048];
	ld.shared.f32 	%f1238, [%r82+2052];
	ld.shared.f32 	%f1239, [%r82+2056];
	ld.shared.f32 	%f1240, [%r82+2060];
	ld.shared.f32 	%f1241, [%r82+2064];
	ld.shared.f32 	%f1242, [%r82+2068];
	ld.shared.f32 	%f1243, [%r82+2072];
	ld.shared.f32 	%f1244, [%r82+2076];
	fma.rn.f32 	%f1245, %f1233, %f1237, %f1201;
	fma.rn.f32 	%f1246, %f1233, %f1238, %f1202;
	fma.rn.f32 	%f1247, %f1233, %f1239, %f1203;
	fma.rn.f32 	%f1248, %f1233, %f1240, %f1204;
	fma.rn.f32 	%f1249, %f1233, %f1241, %f1205;
	fma.rn.f32 	%f1250, %f1233, %f1242, %f1206;
	fma.rn.f32 	%f1251, %f1233, %f1243, %f1207;
	fma.rn.f32 	%f1252, %f1233, %f1244, %f1208;
	fma.rn.f32 	%f1253, %f1234, %f1237, %f1209;
	fma.rn.f32 	%f1254, %f1234, %f1238, %f1210;
	fma.rn.f32 	%f1255, %f1234, %f1239, %f1211;
	fma.rn.f32 	%f1256, %f1234, %f1240, %f1212;
	fma.rn.f32 	%f1257, %f1234, %f1241, %f1213;
	fma.rn.f32 	%f1258, %f1234, %f1242, %f1214;
	fma.rn.f32 	%f1259, %f1234, %f1243, %f1215;
	fma.rn.f32 	%f1260, %f1234, %f1244, %f1216;
	fma.rn.f32 	%f1261, %f1235, %f1237, %f1217;
	fma.rn.f32 	%f1262, %f1235, %f1238, %f1218;
	fma.rn.f32 	%f1263, %f1235, %f1239, %f1219;
	fma.rn.f32 	%f1264, %f1235, %f1240, %f1220;
	fma.rn.f32 	%f1265, %f1235, %f1241, %f1221;
	fma.rn.f32 	%f1266, %f1235, %f1242, %f1222;
	fma.rn.f32 	%f1267, %f1235, %f1243, %f1223;
	fma.rn.f32 	%f1268, %f1235, %f1244, %f1224;
	fma.rn.f32 	%f1269, %f1236, %f1237, %f1225;
	fma.rn.f32 	%f1270, %f1236, %f1238, %f1226;
	fma.rn.f32 	%f1271, %f1236, %f1239, %f1227;
	fma.rn.f32 	%f1272, %f1236, %f1240, %f1228;
	fma.rn.f32 	%f1273, %f1236, %f1241, %f1229;
	fma.rn.f32 	%f1274, %f1236, %f1242, %f1230;
	fma.rn.f32 	%f1275, %f1236, %f1243, %f1231;
	fma.rn.f32 	%f1276, %f1236, %f1244, %f1232;
	ld.shared.f32 	%f1277, [%r75+36];
	ld.shared.f32 	%f1278, [%r75+164];
	ld.shared.f32 	%f1279, [%r75+292];
	ld.shared.f32 	%f1280, [%r75+420];
	ld.shared.f32 	%f1281, [%r82+2304];
	ld.shared.f32 	%f1282, [%r82+2308];
	ld.shared.f32 	%f1283, [%r82+2312];
	ld.shared.f32 	%f1284, [%r82+2316];
	ld.shared.f32 	%f1285, [%r82+2320];
	ld.shared.f32 	%f1286, [%r82+2324];
	ld.shared.f32 	%f1287, [%r82+2328];
	ld.shared.f32 	%f1288, [%r82+2332];
	fma.rn.f32 	%f1289, %f1277, %f1281, %f1245;
	fma.rn.f32 	%f1290, %f1277, %f1282, %f1246;
	fma.rn.f32 	%f1291, %f1277, %f1283, %f1247;
	fma.rn.f32 	%f1292, %f1277, %f1284, %f1248;
	fma.rn.f32 	%f1293, %f1277, %f1285, %f1249;
	fma.rn.f32 	%f1294, %f1277, %f1286, %f1250;
	fma.rn.f32 	%f1295, %f1277, %f1287, %f1251;
	fma.rn.f32 	%f1296, %f1277, %f1288, %f1252;
	fma.rn.f32 	%f1297, %f1278, %f1281, %f1253;
	fma.rn.f32 	%f1298, %f1278, %f1282, %f1254;
	fma.rn.f32 	%f1299, %f1278, %f1283, %f1255;
	fma.rn.f32 	%f1300, %f1278, %f1284, %f1256;
	fma.rn.f32 	%f1301, %f1278, %f1285, %f1257;
	fma.rn.f32 	%f1302, %f1278, %f1286, %f1258;
	fma.rn.f32 	%f1303, %f1278, %f1287, %f1259;
	fma.rn.f32 	%f1304, %f1278, %f1288, %f1260;
	fma.rn.f32 	%f1305, %f1279, %f1281, %f1261;
	fma.rn.f32 	%f1306, %f1279, %f1282, %f1262;
	fma.rn.f32 	%f1307, %f1279, %f1283, %f1263;
	fma.rn.f32 	%f1308, %f1279, %f1284, %f1264;
	fma.rn.f32 	%f1309, %f1279, %f1285, %f1265;
	fma.rn.f32 	%f1310, %f1279, %f1286, %f1266;
	fma.rn.f32 	%f1311, %f1279, %f1287, %f1267;
	fma.rn.f32 	%f1312, %f1279, %f1288, %f1268;
	fma.rn.f32 	%f1313, %f1280, %f1281, %f1269;
	fma.rn.f32 	%f1314, %f1280, %f1282, %f1270;
	fma.rn.f32 	%f1315, %f1280, %f1283, %f1271;
	fma.rn.f32 	%f1316, %f1280, %f1284, %f1272;
	fma.rn.f32 	%f1317, %f1280, %f1285, %f1273;
	fma.rn.f32 	%f1318, %f1280, %f1286, %f1274;
	fma.rn.f32 	%f1319, %f1280, %f1287, %f1275;
	fma.rn.f32 	%f1320, %f1280, %f1288, %f1276;
	ld.shared.f32 	%f1321, [%r75+40];
	ld.shared.f32 	%f1322, [%r75+168];
	ld.shared.f32 	%f1323, [%r75+296];
	ld.shared.f32 	%f1324, [%r75+424];
	ld.shared.f32 	%f1325, [%r82+2560];
	ld.shared.f32 	%f1326, [%r82+2564];
	ld.shared.f32 	%f1327, [%r82+2568];
	ld.shared.f32 	%f1328, [%r82+2572];
	ld.shared.f32 	%f1329, [%r82+2576];
	ld.shared.f32 	%f1330, [%r82+2580];
	ld.shared.f32 	%f1331, [%r82+2584];
	ld.shared.f32 	%f1332, [%r82+2588];
	fma.rn.f32 	%f1333, %f1321, %f1325, %f1289;
	fma.rn.f32 	%f1334, %f1321, %f1326, %f1290;
	fma.rn.f32 	%f1335, %f1321, %f1327, %f1291;
	fma.rn.f32 	%f1336, %f1321, %f1328, %f1292;
	fma.rn.f32 	%f1337, %f1321, %f1329, %f1293;
	fma.rn.f32 	%f1338, %f1321, %f1330, %f1294;
	fma.rn.f32 	%f1339, %f1321, %f1331, %f1295;
	fma.rn.f32 	%f1340, %f1321, %f1332, %f1296;
	fma.rn.f32 	%f1341, %f1322, %f1325, %f1297;
	fma.rn.f32 	%f1342, %f1322, %f1326, %f1298;
	fma.rn.f32 	%f1343, %f1322, %f1327, %f1299;
	fma.rn.f32 	%f1344, %f1322, %f1328, %f1300;
	fma.rn.f32 	%f1345, %f1322, %f1329, %f1301;
	fma.rn.f32 	%f1346, %f1322, %f1330, %f1302;
	fma.rn.f32 	%f1347, %f1322, %f1331, %f1303;
	fma.rn.f32 	%f1348, %f1322, %f1332, %f1304;
	fma.rn.f32 	%f1349, %f1323, %f1325, %f1305;
	fma.rn.f32 	%f1350, %f1323, %f1326, %f1306;
	fma.rn.f32 	%f1351, %f1323, %f1327, %f1307;
	fma.rn.f32 	%f1352, %f1323, %f1328, %f1308;
	fma.rn.f32 	%f1353, %f1323, %f1329, %f1309;
	fma.rn.f32 	%f1354, %f1323, %f1330, %f1310;
	fma.rn.f32 	%f1355, %f1323, %f1331, %f1311;
	fma.rn.f32 	%f1356, %f1323, %f1332, %f1312;
	fma.rn.f32 	%f1357, %f1324, %f1325, %f1313;
	fma.rn.f32 	%f1358, %f1324, %f1326, %f1314;
	fma.rn.f32 	%f1359, %f1324, %f1327, %f1315;
	fma.rn.f32 	%f1360, %f1324, %f1328, %f1316;
	fma.rn.f32 	%f1361, %f1324, %f1329, %f1317;
	fma.rn.f32 	%f1362, %f1324, %f1330, %f1318;
	fma.rn.f32 	%f1363, %f1324, %f1331, %f1319;
	fma.rn.f32 	%f1364, %f1324, %f1332, %f1320;
	ld.shared.f32 	%f1365, [%r75+44];
	ld.shared.f32 	%f1366, [%r75+172];
	ld.shared.f32 	%f1367, [%r75+300];
	ld.shared.f32 	%f1368, [%r75+428];
	ld.shared.f32 	%f1369, [%r82+2816];
	ld.shared.f32 	%f1370, [%r82+2820];
	ld.shared.f32 	%f1371, [%r82+2824];
	ld.shared.f32 	%f1372, [%r82+2828];
	ld.shared.f32 	%f1373, [%r82+2832];
	ld.shared.f32 	%f1374, [%r82+2836];
	ld.shared.f32 	%f1375, [%r82+2840];
	ld.shared.f32 	%f1376, [%r82+2844];
	fma.rn.f32 	%f1377, %f1365, %f1369, %f1333;
	fma.rn.f32 	%f1378, %f1365, %f1370, %f1334;
	fma.rn.f32 	%f1379, %f1365, %f1371, %f1335;
	fma.rn.f32 	%f1380, %f1365, %f1372, %f1336;
	fma.rn.f32 	%f1381, %f1365, %f1373, %f1337;
	fma.rn.f32 	%f1382, %f1365, %f1374, %f1338;
	fma.rn.f32 	%f1383, %f1365, %f1375, %f1339;
	fma.rn.f32 	%f1384, %f1365, %f1376, %f1340;
	fma.rn.f32 	%f1385, %f1366, %f1369, %f1341;
	fma.rn.f32 	%f1386, %f1366, %f1370, %f1342;
	fma.rn.f32 	%f1387, %f1366, %f1371, %f1343;
	fma.rn.f32 	%f1388, %f1366, %f1372, %f1344;
	fma.rn.f32 	%f1389, %f1366, %f1373, %f1345;
	fma.rn.f32 	%f1390, %f1366, %f1374, %f1346;
	fma.rn.f32 	%f1391, %f1366, %f1375, %f1347;
	fma.rn.f32 	%f1392, %f1366, %f1376, %f1348;
	fma.rn.f32 	%f1393, %f1367, %f1369, %f1349;
	fma.rn.f32 	%f1394, %f1367, %f1370, %f1350;
	fma.rn.f32 	%f1395, %f1367, %f1371, %f1351;
	fma.rn.f32 	%f1396, %f1367, %f1372, %f1352;
	fma.rn.f32 	%f1397, %f1367, %f1373, %f1353;
	fma.rn.f32 	%f1398, %f1367, %f1374, %f1354;
	fma.rn.f32 	%f1399, %f1367, %f1375, %f1355;
	fma.rn.f32 	%f1400, %f1367, %f1376, %f1356;
	fma.rn.f32 	%f1401, %f1368, %f1369, %f1357;
	fma.rn.f32 	%f1402, %f1368, %f1370, %f1358;
	fma.rn.f32 	%f1403, %f1368, %f1371, %f1359;
	fma.rn.f32 	%f1404, %f1368, %f1372, %f1360;
	fma.rn.f32 	%f1405, %f1368, %f1373, %f1361;
	fma.rn.f32 	%f1406, %f1368, %f1374, %f1362;
	fma.rn.f32 	%f1407, %f1368, %f1375, %f1363;
	fma.rn.f32 	%f1408, %f1368, %f1376, %f1364;
	ld.shared.f32 	%f1409, [%r75+48];
	ld.shared.f32 	%f1410, [%r75+176];
	ld.shared.f32 	%f1411, [%r75+304];
	ld.shared.f32 	%f1412, [%r75+432];
	ld.shared.f32 	%f1413, [%r82+3072];
	ld.shared.f32 	%f1414, [%r82+3076];
	ld.shared.f32 	%f1415, [%r82+3080];
	ld.shared.f32 	%f1416, [%r82+3084];
	ld.shared.f32 	%f1417, [%r82+3088];
	ld.shared.f32 	%f1418, [%r82+3092];
	ld.shared.f32 	%f1419, [%r82+3096];
	ld.shared.f32 	%f1420, [%r82+3100];
	fma.rn.f32 	%f1421, %f1409, %f1413, %f1377;
	fma.rn.f32 	%f1422, %f1409, %f1414, %f1378;
	fma.rn.f32 	%f1423, %f1409, %f1415, %f1379;
	fma.rn.f32 	%f1424, %f1409, %f1416, %f1380;
	fma.rn.f32 	%f1425, %f1409, %f1417, %f1381;
	fma.rn.f32 	%f1426, %f1409, %f1418, %f1382;
	fma.rn.f32 	%f1427, %f1409, %f1419, %f1383;
	fma.rn.f32 	%f1428, %f1409, %f1420, %f1384;
	fma.rn.f32 	%f1429, %f1410, %f1413, %f1385;
	fma.rn.f32 	%f1430, %f1410, %f1414, %f1386;
	fma.rn.f32 	%f1431, %f1410, %f1415, %f1387;
	fma.rn.f32 	%f1432, %f1410, %f1416, %f1388;
	fma.rn.f32 	%f1433, %f1410, %f1417, %f1389;
	fma.rn.f32 	%f1434, %f1410, %f1418, %f1390;
	fma.rn.f32 	%f1435, %f1410, %f1419, %f1391;
	fma.rn.f32 	%f1436, %f1410, %f1420, %f1392;
	fma.rn.f32 	%f1437, %f1411, %f1413, %f1393;
	fma.rn.f32 	%f1438, %f1411, %f1414, %f1394;
	fma.rn.f32 	%f1439, %f1411, %f1415, %f1395;
	fma.rn.f32 	%f1440, %f1411, %f1416, %f1396;
	fma.rn.f32 	%f1441, %f1411, %f1417, %f1397;
	fma.rn.f32 	%f1442, %f1411, %f1418, %f1398;
	fma.rn.f32 	%f1443, %f1411, %f1419, %f1399;
	fma.rn.f32 	%f1444, %f1411, %f1420, %f1400;
	fma.rn.f32 	%f1445, %f1412, %f1413, %f1401;
	fma.rn.f32 	%f1446, %f1412, %f1414, %f1402;
	fma.rn.f32 	%f1447, %f1412, %f1415, %f1403;
	fma.rn.f32 	%f1448, %f1412, %f1416, %f1404;
	fma.rn.f32 	%f1449, %f1412, %f1417, %f1405;
	fma.rn.f32 	%f1450, %f1412, %f1418, %f1406;
	fma.rn.f32 	%f1451, %f1412, %f1419, %f1407;
	fma.rn.f32 	%f1452, %f1412, %f1420, %f1408;
	ld.shared.f32 	%f1453, [%r75+52];
	ld.shared.f32 	%f1454, [%r75+180];
	ld.shared.f32 	%f1455, [%r75+308];
	ld.shared.f32 	%f1456, [%r75+436];
	ld.shared.f32 	%f1457, [%r82+3328];
	ld.shared.f32 	%f1458, [%r82+3332];
	ld.shared.f32 	%f1459, [%r82+3336];
	ld.shared.f32 	%f1460, [%r82+3340];
	ld.shared.f32 	%f1461, [%r82+3344];
	ld.shared.f32 	%f1462, [%r82+3348];
	ld.shared.f32 	%f1463, [%r82+3352];
	ld.shared.f32 	%f1464, [%r82+3356];
	fma.rn.f32 	%f1465, %f1453, %f1457, %f1421;
	fma.rn.f32 	%f1466, %f1453, %f1458, %f1422;
	fma.rn.f32 	%f1467, %f1453, %f1459, %f1423;
	fma.rn.f32 	%f1468, %f1453, %f1460, %f1424;
	fma.rn.f32 	%f1469, %f1453, %f1461, %f1425;
	fma.rn.f32 	%f1470, %f1453, %f1462, %f1426;
	fma.rn.f32 	%f1471, %f1453, %f1463, %f1427;
	fma.rn.f32 	%f1472, %f1453, %f1464, %f1428;
	fma.rn.f32 	%f1473, %f1454, %f1457, %f1429;
	fma.rn.f32 	%f1474, %f1454, %f1458, %f1430;
	fma.rn.f32 	%f1475, %f1454, %f1459, %f1431;
	fma.rn.f32 	%f1476, %f1454, %f1460, %f1432;
	fma.rn.f32 	%f1477, %f1454, %f1461, %f1433;
	fma.rn.f32 	%f1478, %f1454, %f1462, %f1434;
	fma.rn.f32 	%f1479, %f1454, %f1463, %f1435;
	fma.rn.f32 	%f1480, %f1454, %f1464, %f1436;
	fma.rn.f32 	%f1481, %f1455, %f1457, %f1437;
	fma.rn.f32 	%f1482, %f1455, %f1458, %f1438;
	fma.rn.f32 	%f1483, %f1455, %f1459, %f1439;
	fma.rn.f32 	%f1484, %f1455, %f1460, %f1440;
	fma.rn.f32 	%f1485, %f1455, %f1461, %f1441;
	fma.rn.f32 	%f1486, %f1455, %f1462, %f1442;
	fma.rn.f32 	%f1487, %f1455, %f1463, %f1443;
	fma.rn.f32 	%f1488, %f1455, %f1464, %f1444;
	fma.rn.f32 	%f1489, %f1456, %f1457, %f1445;
	fma.rn.f32 	%f1490, %f1456, %f1458, %f1446;
	fma.rn.f32 	%f1491, %f1456, %f1459, %f1447;
	fma.rn.f32 	%f1492, %f1456, %f1460, %f1448;
	fma.rn.f32 	%f1493, %f1456, %f1461, %f1449;
	fma.rn.f32 	%f1494, %f1456, %f1462, %f1450;
	fma.rn.f32 	%f1495, %f1456, %f1463, %f1451;
	fma.rn.f32 	%f1496, %f1456, %f1464, %f1452;
	ld.shared.f32 	%f1497, [%r75+56];
	ld.shared.f32 	%f1498, [%r75+184];
	ld.shared.f32 	%f1499, [%r75+312];
	ld.shared.f32 	%f1500, [%r75+440];
	ld.shared.f32 	%f1501, [%r82+3584];
	ld.shared.f32 	%f1502, [%r82+3588];
	ld.shared.f32 	%f1503, [%r82+3592];
	ld.shared.f32 	%f1504, [%r82+3596];
	ld.shared.f32 	%f1505, [%r82+3600];
	ld.shared.f32 	%f1506, [%r82+3604];
	ld.shared.f32 	%f1507, [%r82+3608];
	ld.shared.f32 	%f1508, [%r82+3612];
	fma.rn.f32 	%f1509, %f1497, %f1501, %f1465;
	fma.rn.f32 	%f1510, %f1497, %f1502, %f1466;
	fma.rn.f32 	%f1511, %f1497, %f1503, %f1467;
	fma.rn.f32 	%f1512, %f1497, %f1504, %f1468;
	fma.rn.f32 	%f1513, %f1497, %f1505, %f1469;
	fma.rn.f32 	%f1514, %f1497, %f1506, %f1470;
	fma.rn.f32 	%f1515, %f1497, %f1507, %f1471;
	fma.rn.f32 	%f1516, %f1497, %f1508, %f1472;
	fma.rn.f32 	%f1517, %f1498, %f1501, %f1473;
	fma.rn.f32 	%f1518, %f1498, %f1502, %f1474;
	fma.rn.f32 	%f1519, %f1498, %f1503, %f1475;
	fma.rn.f32 	%f1520, %f1498, %f1504, %f1476;
	fma.rn.f32 	%f1521, %f1498, %f1505, %f1477;
	fma.rn.f32 	%f1522, %f1498, %f1506, %f1478;
	fma.rn.f32 	%f1523, %f1498, %f1507, %f1479;
	fma.rn.f32 	%f1524, %f1498, %f1508, %f1480;
	fma.rn.f32 	%f1525, %f1499, %f1501, %f1481;
	fma.rn.f32 	%f1526, %f1499, %f1502, %f1482;
	fma.rn.f32 	%f1527, %f1499, %f1503, %f1483;
	fma.rn.f32 	%f1528, %f1499, %f1504, %f1484;
	fma.rn.f32 	%f1529, %f1499, %f1505, %f1485;
	fma.rn.f32 	%f1530, %f1499, %f1506, %f1486;
	fma.rn.f32 	%f1531, %f1499, %f1507, %f1487;
	fma.rn.f32 	%f1532, %f1499, %f1508, %f1488;
	fma.rn.f32 	%f1533, %f1500, %f1501, %f1489;
	fma.rn.f32 	%f1534, %f1500, %f1502, %f1490;
	fma.rn.f32 	%f1535, %f1500, %f1503, %f1491;
	fma.rn.f32 	%f1536, %f1500, %f1504, %f1492;
	fma.rn.f32 	%f1537, %f1500, %f1505, %f1493;
	fma.rn.f32 	%f1538, %f1500, %f1506, %f1494;
	fma.rn.f32 	%f1539, %f1500, %f1507, %f1495;
	fma.rn.f32 	%f1540, %f1500, %f1508, %f1496;
	ld.shared.f32 	%f1541, [%r75+60];
	ld.shared.f32 	%f1542, [%r75+188];
	ld.shared.f32 	%f1543, [%r75+316];
	ld.shared.f32 	%f1544, [%r75+444];
	ld.shared.f32 	%f1545, [%r82+3840];
	ld.shared.f32 	%f1546, [%r82+3844];
	ld.shared.f32 	%f1547, [%r82+3848];
	ld.shared.f32 	%f1548, [%r82+3852];
	ld.shared.f32 	%f1549, [%r82+3856];
	ld.shared.f32 	%f1550, [%r82+3860];
	ld.shared.f32 	%f1551, [%r82+3864];
	ld.shared.f32 	%f1552, [%r82+3868];
	fma.rn.f32 	%f1553, %f1541, %f1545, %f1509;
	fma.rn.f32 	%f1554, %f1541, %f1546, %f1510;
	fma.rn.f32 	%f1555, %f1541, %f1547, %f1511;
	fma.rn.f32 	%f1556, %f1541, %f1548, %f1512;
	fma.rn.f32 	%f1557, %f1541, %f1549, %f1513;
	fma.rn.f32 	%f1558, %f1541, %f1550, %f1514;
	fma.rn.f32 	%f1559, %f1541, %f1551, %f1515;
	fma.rn.f32 	%f1560, %f1541, %f1552, %f1516;
	fma.rn.f32 	%f1561, %f1542, %f1545, %f1517;
	fma.rn.f32 	%f1562, %f1542, %f1546, %f1518;
	fma.rn.f32 	%f1563, %f1542, %f1547, %f1519;
	fma.rn.f32 	%f1564, %f1542, %f1548, %f1520;
	fma.rn.f32 	%f1565, %f1542, %f1549, %f1521;
	fma.rn.f32 	%f1566, %f1542, %f1550, %f1522;
	fma.rn.f32 	%f1567, %f1542, %f1551, %f1523;
	fma.rn.f32 	%f1568, %f1542, %f1552, %f1524;
	fma.rn.f32 	%f1569, %f1543, %f1545, %f1525;
	fma.rn.f32 	%f1570, %f1543, %f1546, %f1526;
	fma.rn.f32 	%f1571, %f1543, %f1547, %f1527;
	fma.rn.f32 	%f1572, %f1543, %f1548, %f1528;
	fma.rn.f32 	%f1573, %f1543, %f1549, %f1529;
	fma.rn.f32 	%f1574, %f1543, %f1550, %f1530;
	fma.rn.f32 	%f1575, %f1543, %f1551, %f1531;
	fma.rn.f32 	%f1576, %f1543, %f1552, %f1532;
	fma.rn.f32 	%f1577, %f1544, %f1545, %f1533;
	fma.rn.f32 	%f1578, %f1544, %f1546, %f1534;
	fma.rn.f32 	%f1579, %f1544, %f1547, %f1535;
	fma.rn.f32 	%f1580, %f1544, %f1548, %f1536;
	fma.rn.f32 	%f1581, %f1544, %f1549, %f1537;
	fma.rn.f32 	%f1582, %f1544, %f1550, %f1538;
	fma.rn.f32 	%f1583, %f1544, %f1551, %f1539;
	fma.rn.f32 	%f1584, %f1544, %f1552, %f1540;
	ld.shared.f32 	%f1585, [%r75+64];
	ld.shared.f32 	%f1586, [%r75+192];
	ld.shared.f32 	%f1587, [%r75+320];
	ld.shared.f32 	%f1588, [%r75+448];
	ld.shared.f32 	%f1589, [%r82+4096];
	ld.shared.f32 	%f1590, [%r82+4100];
	ld.shared.f32 	%f1591, [%r82+4104];
	ld.shared.f32 	%f1592, [%r82+4108];
	ld.shared.f32 	%f1593, [%r82+4112];
	ld.shared.f32 	%f1594, [%r82+4116];
	ld.shared.f32 	%f1595, [%r82+4120];
	ld.shared.f32 	%f1596, [%r82+4124];
	fma.rn.f32 	%f1597, %f1585, %f1589, %f1553;
	fma.rn.f32 	%f1598, %f1585, %f1590, %f1554;
	fma.rn.f32 	%f1599, %f1585, %f1591, %f1555;
	fma.rn.f32 	%f1600, %f1585, %f1592, %f1556;
	fma.rn.f32 	%f1601, %f1585, %f1593, %f1557;
	fma.rn.f32 	%f1602, %f1585, %f1594, %f1558;
	fma.rn.f32 	%f1603, %f1585, %f1595, %f1559;
	fma.rn.f32 	%f1604, %f1585, %f1596, %f1560;
	fma.rn.f32 	%f1605, %f1586, %f1589, %f1561;
	fma.rn.f32 	%f1606, %f1586, %f1590, %f1562;
	fma.rn.f32 	%f1607, %f1586, %f1591, %f1563;
	fma.rn.f32 	%f1608, %f1586, %f1592, %f1564;
	fma.rn.f32 	%f1609, %f1586, %f1593, %f1565;
	fma.rn.f32 	%f1610, %f1586, %f1594, %f1566;
	fma.rn.f32 	%f1611, %f1586, %f1595, %f1567;
	fma.rn.f32 	%f1612, %f1586, %f1596, %f1568;
	fma.rn.f32 	%f1613, %f1587, %f1589, %f1569;
	fma.rn.f32 	%f1614, %f1587, %f1590, %f1570;
	fma.rn.f32 	%f1615, %f1587, %f1591, %f1571;
	fma.rn.f32 	%f1616, %f1587, %f1592, %f1572;
	fma.rn.f32 	%f1617, %f1587, %f1593, %f1573;
	fma.rn.f32 	%f1618, %f1587, %f1594, %f1574;
	fma.rn.f32 	%f1619, %f1587, %f1595, %f1575;
	fma.rn.f32 	%f1620, %f1587, %f1596, %f1576;
	fma.rn.f32 	%f1621, %f1588, %f1589, %f1577;
	fma.rn.f32 	%f1622, %f1588, %f1590, %f1578;
	fma.rn.f32 	%f1623, %f1588, %f1591, %f1579;
	fma.rn.f32 	%f1624, %f1588, %f1592, %f1580;
	fma.rn.f32 	%f1625, %f1588, %f1593, %f1581;
	fma.rn.f32 	%f1626, %f1588, %f1594, %f1582;
	fma.rn.f32 	%f1627, %f1588, %f1595, %f1583;
	fma.rn.f32 	%f1628, %f1588, %f1596, %f1584;
	ld.shared.f32 	%f1629, [%r75+68];
	ld.shared.f32 	%f1630, [%r75+196];
	ld.shared.f32 	%f1631, [%r75+324];
	ld.shared.f32 	%f1632, [%r75+452];
	ld.shared.f32 	%f1633, [%r82+4352];
	ld.shared.f32 	%f1634, [%r82+4356];
	ld.shared.f32 	%f1635, [%r82+4360];
	ld.shared.f32 	%f1636, [%r82+4364];
	ld.shared.f32 	%f1637, [%r82+4368];
	ld.shared.f32 	%f1638, [%r82+4372];
	ld.shared.f32 	%f1639, [%r82+4376];
	ld.shared.f32 	%f1640, [%r82+4380];
	fma.rn.f32 	%f1641, %f1629, %f1633, %f1597;
	fma.rn.f32 	%f1642, %f1629, %f1634, %f1598;
	fma.rn.f32 	%f1643, %f1629, %f1635, %f1599;
	fma.rn.f32 	%f1644, %f1629, %f1636, %f1600;
	fma.rn.f32 	%f1645, %f1629, %f1637, %f1601;
	fma.rn.f32 	%f1646, %f1629, %f1638, %f1602;
	fma.rn.f32 	%f1647, %f1629, %f1639, %f1603;
	fma.rn.f32 	%f1648, %f1629, %f1640, %f1604;
	fma.rn.f32 	%f1649, %f1630, %f1633, %f1605;
	fma.rn.f32 	%f1650, %f1630, %f1634, %f1606;
	fma.rn.f32 	%f1651, %f1630, %f1635, %f1607;
	fma.rn.f32 	%f1652, %f1630, %f1636, %f1608;
	fma.rn.f32 	%f1653, %f1630, %f1637, %f1609;
	fma.rn.f32 	%f1654, %f1630, %f1638, %f1610;
	fma.rn.f32 	%f1655, %f1630, %f1639, %f1611;
	fma.rn.f32 	%f1656, %f1630, %f1640, %f1612;
	fma.rn.f32 	%f1657, %f1631, %f1633, %f1613;
	fma.rn.f32 	%f1658, %f1631, %f1634, %f1614;
	fma.rn.f32 	%f1659, %f1631, %f1635, %f1615;
	fma.rn.f32 	%f1660, %f1631, %f1636, %f1616;
	fma.rn.f32 	%f1661, %f1631, %f1637, %f1617;
	fma.rn.f32 	%f1662, %f1631, %f1638, %f1618;
	fma.rn.f32 	%f1663, %f1631, %f1639, %f1619;
	fma.rn.f32 	%f1664, %f1631, %f1640, %f1620;
	fma.rn.f32 	%f1665, %f1632, %f1633, %f1621;
	fma.rn.f32 	%f1666, %f1632, %f1634, %f1622;
	fma.rn.f32 	%f1667, %f1632, %f1635, %f1623;
	fma.rn.f32 	%f1668, %f1632, %f1636, %f1624;
	fma.rn.f32 	%f1669, %f1632, %f1637, %f1625;
	fma.rn.f32 	%f1670, %f1632, %f1638, %f1626;
	fma.rn.f32 	%f1671, %f1632, %f1639, %f1627;
	fma.rn.f32 	%f1672, %f1632, %f1640, %f1628;
	ld.shared.f32 	%f1673, [%r75+72];
	ld.shared.f32 	%f1674, [%r75+200];
	ld.shared.f32 	%f1675, [%r75+328];
	ld.shared.f32 	%f1676, [%r75+456];
	ld.shared.f32 	%f1677, [%r82+4608];
	ld.shared.f32 	%f1678, [%r82+4612];
	ld.shared.f32 	%f1679, [%r82+4616];
	ld.shared.f32 	%f1680, [%r82+4620];
	ld.shared.f32 	%f1681, [%r82+4624];
	ld.shared.f32 	%f1682, [%r82+4628];
	ld.shared.f32 	%f1683, [%r82+4632];
	ld.shared.f32 	%f1684, [%r82+4636];
	fma.rn.f32 	%f1685, %f1673, %f1677, %f1641;
	fma.rn.f32 	%f1686, %f1673, %f1678, %f1642;
	fma.rn.f32 	%f1687, %f1673, %f1679, %f1643;
	fma.rn.f32 	%f1688, %f1673, %f1680, %f1644;
	fma.rn.f32 	%f1689, %f1673, %f1681, %f1645;
	fma.rn.f32 	%f1690, %f1673, %f1682, %f1646;
	fma.rn.f32 	%f1691, %f1673, %f1683, %f1647;
	fma.rn.f32 	%f1692, %f1673, %f1684, %f1648;
	fma.rn.f32 	%f1693, %f1674, %f1677, %f1649;
	fma.rn.f32 	%f1694, %f1674, %f1678, %f1650;
	fma.rn.f32 	%f1695, %f1674, %f1679, %f1651;
	fma.rn.f32 	%f1696, %f1674, %f1680, %f1652;
	fma.rn.f32 	%f1697, %f1674, %f1681, %f1653;
	fma.rn.f32 	%f1698, %f1674, %f1682, %f1654;
	fma.rn.f32 	%f1699, %f1674, %f1683, %f1655;
	fma.rn.f32 	%f1700, %f1674, %f1684, %f1656;
	fma.rn.f32 	%f1701, %f1675, %f1677, %f1657;
	fma.rn.f32 	%f1702, %f1675, %f1678, %f1658;
	fma.rn.f32 	%f1703, %f1675, %f1679, %f1659;
	fma.rn.f32 	%f1704, %f1675, %f1680, %f1660;
	fma.rn.f32 	%f1705, %f1675, %f1681, %f1661;
	fma.rn.f32 	%f1706, %f1675, %f1682, %f1662;
	fma.rn.f32 	%f1707, %f1675, %f1683, %f1663;
	fma.rn.f32 	%f1708, %f1675, %f1684, %f1664;
	fma.rn.f32 	%f1709, %f1676, %f1677, %f1665;
	fma.rn.f32 	%f1710, %f1676, %f1678, %f1666;
	fma.rn.f32 	%f1711, %f1676, %f1679, %f1667;
	fma.rn.f32 	%f1712, %f1676, %f1680, %f1668;
	fma.rn.f32 	%f1713, %f1676, %f1681, %f1669;
	fma.rn.f32 	%f1714, %f1676, %f1682, %f1670;
	fma.rn.f32 	%f1715, %f1676, %f1683, %f1671;
	fma.rn.f32 	%f1716, %f1676, %f1684, %f1672;
	ld.shared.f32 	%f1717, [%r75+76];
	ld.shared.f32 	%f1718, [%r75+204];
	ld.shared.f32 	%f1719, [%r75+332];
	ld.shared.f32 	%f1720, [%r75+460];
	ld.shared.f32 	%f1721, [%r82+4864];
	ld.shared.f32 	%f1722, [%r82+4868];
	ld.shared.f32 	%f1723, [%r82+4872];
	ld.shared.f32 	%f1724, [%r82+4876];
	ld.shared.f32 	%f1725, [%r82+4880];
	ld.shared.f32 	%f1726, [%r82+4884];
	ld.shared.f32 	%f1727, [%r82+4888];
	ld.shared.f32 	%f1728, [%r82+4892];
	fma.rn.f32 	%f1729, %f1717, %f1721, %f1685;
	fma.rn.f32 	%f1730, %f1717, %f1722, %f1686;
	fma.rn.f32 	%f1731, %f1717, %f1723, %f1687;
	fma.rn.f32 	%f1732, %f1717, %f1724, %f1688;
	fma.rn.f32 	%f1733, %f1717, %f1725, %f1689;
	fma.rn.f32 	%f1734, %f1717, %f1726, %f1690;
	fma.rn.f32 	%f1735, %f1717, %f1727, %f1691;
	fma.rn.f32 	%f1736, %f1717, %f1728, %f1692;
	fma.rn.f32 	%f1737, %f1718, %f1721, %f1693;
	fma.rn.f32 	%f1738, %f1718, %f1722, %f1694;
	fma.rn.f32 	%f1739, %f1718, %f1723, %f1695;
	fma.rn.f32 	%f1740, %f1718, %f1724, %f1696;
	fma.rn.f32 	%f1741, %f1718, %f1725, %f1697;
	fma.rn.f32 	%f1742, %f1718, %f1726, %f1698;
	fma.rn.f32 	%f1743, %f1718, %f1727, %f1699;
	fma.rn.f32 	%f1744, %f1718, %f1728, %f1700;
	fma.rn.f32 	%f1745, %f1719, %f1721, %f1701;
	fma.rn.f32 	%f1746, %f1719, %f1722, %f1702;
	fma.rn.f32 	%f1747, %f1719, %f1723, %f1703;
	fma.rn.f32 	%f1748, %f1719, %f1724, %f1704;
	fma.rn.f32 	%f1749, %f1719, %f1725, %f1705;
	fma.rn.f32 	%f1750, %f1719, %f1726, %f1706;
	fma.rn.f32 	%f1751, %f1719, %f1727, %f1707;
	fma.rn.f32 	%f1752, %f1719, %f1728, %f1708;
	fma.rn.f32 	%f1753, %f1720, %f1721, %f1709;
	fma.rn.f32 	%f1754, %f1720, %f1722, %f1710;
	fma.rn.f32 	%f1755, %f1720, %f1723, %f1711;
	fma.rn.f32 	%f1756, %f1720, %f1724, %f1712;
	fma.rn.f32 	%f1757, %f1720, %f1725, %f1713;
	fma.rn.f32 	%f1758, %f1720, %f1726, %f1714;
	fma.rn.f32 	%f1759, %f1720, %f1727, %f1715;
	fma.rn.f32 	%f1760, %f1720, %f1728, %f1716;
	ld.shared.f32 	%f1761, [%r75+80];
	ld.shared.f32 	%f1762, [%r75+208];
	ld.shared.f32 	%f1763, [%r75+336];
	ld.shared.f32 	%f1764, [%r75+464];
	ld.shared.f32 	%f1765, [%r82+5120];
	ld.shared.f32 	%f1766, [%r82+5124];
	ld.shared.f32 	%f1767, [%r82+5128];
	ld.shared.f32 	%f1768, [%r82+5132];
	ld.shared.f32 	%f1769, [%r82+5136];
	ld.shared.f32 	%f1770, [%r82+5140];
	ld.shared.f32 	%f1771, [%r82+5144];
	ld.shared.f32 	%f1772, [%r82+5148];
	fma.rn.f32 	%f1773, %f1761, %f1765, %f1729;
	fma.rn.f32 	%f1774, %f1761, %f1766, %f1730;
	fma.rn.f32 	%f1775, %f1761, %f1767, %f1731;
	fma.rn.f32 	%f1776, %f1761, %f1768, %f1732;
	fma.rn.f32 	%f1777, %f1761, %f1769, %f1733;
	fma.rn.f32 	%f1778, %f1761, %f1770, %f1734;
	fma.rn.f32 	%f1779, %f1761, %f1771, %f1735;
	fma.rn.f32 	%f1780, %f1761, %f1772, %f1736;
	fma.rn.f32 	%f1781, %f1762, %f1765, %f1737;
	fma.rn.f32 	%f1782, %f1762, %f1766, %f1738;
	fma.rn.f32 	%f1783, %f1762, %f1767, %f1739;
	fma.rn.f32 	%f1784, %f1762, %f1768, %f1740;
	fma.rn.f32 	%f1785, %f1762, %f1769, %f1741;
	fma.rn.f32 	%f1786, %f1762, %f1770, %f1742;
	fma.rn.f32 	%f1787, %f1762, %f1771, %f1743;
	fma.rn.f32 	%f1788, %f1762, %f1772, %f1744;
	fma.rn.f32 	%f1789, %f1763, %f1765, %f1745;
	fma.rn.f32 	%f1790, %f1763, %f1766, %f1746;
	fma.rn.f32 	%f1791, %f1763, %f1767, %f1747;
	fma.rn.f32 	%f1792, %f1763, %f1768, %f1748;
	fma.rn.f32 	%f1793, %f1763, %f1769, %f1749;
	fma.rn.f32 	%f1794, %f1763, %f1770, %f1750;
	fma.rn.f32 	%f1795, %f1763, %f1771, %f1751;
	fma.rn.f32 	%f1796, %f1763, %f1772, %f1752;
	fma.rn.f32 	%f1797, %f1764, %f1765, %f1753;
	fma.rn.f32 	%f1798, %f1764, %f1766, %f1754;
	fma.rn.f32 	%f1799, %f1764, %f1767, %f1755;
	fma.rn.f32 	%f1800, %f1764, %f1768, %f1756;
	fma.rn.f32 	%f1801, %f1764, %f1769, %f1757;
	fma.rn.f32 	%f1802, %f1764, %f1770, %f1758;
	fma.rn.f32 	%f1803, %f1764, %f1771, %f1759;
	fma.rn.f32 	%f1804, %f1764, %f1772, %f1760;
	ld.shared.f32 	%f1805, [%r75+84];
	ld.shared.f32 	%f1806, [%r75+212];
	ld.shared.f32 	%f1807, [%r75+340];
	ld.shared.f32 	%f1808, [%r75+468];
	ld.shared.f32 	%f1809, [%r82+5376];
	ld.shared.f32 	%f1810, [%r82+5380];
	ld.shared.f32 	%f1811, [%r82+5384];
	ld.shared.f32 	%f1812, [%r82+5388];
	ld.shared.f32 	%f1813, [%r82+5392];
	ld.shared.f32 	%f1814, [%r82+5396];
	ld.shared.f32 	%f1815, [%r82+5400];
	ld.shared.f32 	%f1816, [%r82+5404];
	fma.rn.f32 	%f1817, %f1805, %f1809, %f1773;
	fma.rn.f32 	%f1818, %f1805, %f1810, %f1774;
	fma.rn.f32 	%f1819, %f1805, %f1811, %f1775;
	fma.rn.f32 	%f1820, %f1805, %f1812, %f1776;
	fma.rn.f32 	%f1821, %f1805, %f1813, %f1777;
	fma.rn.f32 	%f1822, %f1805, %f1814, %f1778;
	fma.rn.f32 	%f1823, %f1805, %f1815, %f1779;
	fma.rn.f32 	%f1824, %f1805, %f1816, %f1780;
	fma.rn.f32 	%f1825, %f1806, %f1809, %f1781;
	fma.rn.f32 	%f1826, %f1806, %f1810, %f1782;
	fma.rn.f32 	%f1827, %f1806, %f1811, %f1783;
	fma.rn.f32 	%f1828, %f1806, %f1812, %f1784;
	fma.rn.f32 	%f1829, %f1806, %f1813, %f1785;
	fma.rn.f32 	%f1830, %f1806, %f1814, %f1786;
	fma.rn.f32 	%f1831, %f1806, %f1815, %f1787;
	fma.rn.f32 	%f1832, %f1806, %f1816, %f1788;
	fma.rn.f32 	%f1833, %f1807, %f1809, %f1789;
	fma.rn.f32 	%f1834, %f1807, %f1810, %f1790;
	fma.rn.f32 	%f1835, %f1807, %f1811, %f1791;
	fma.rn.f32 	%f1836, %f1807, %f1812, %f1792;
	fma.rn.f32 	%f1837, %f1807, %f1813, %f1793;
	fma.rn.f32 	%f1838, %f1807, %f1814, %f1794;
	fma.rn.f32 	%f1839, %f1807, %f1815, %f1795;
	fma.rn.f32 	%f1840, %f1807, %f1816, %f1796;
	fma.rn.f32 	%f1841, %f1808, %f1809, %f1797;
	fma.rn.f32 	%f1842, %f1808, %f1810, %f1798;
	fma.rn.f32 	%f1843, %f1808, %f1811, %f1799;
	fma.rn.f32 	%f1844, %f1808, %f1812, %f1800;
	fma.rn.f32 	%f1845, %f1808, %f1813, %f1801;
	fma.rn.f32 	%f1846, %f1808, %f1814, %f1802;
	fma.rn.f32 	%f1847, %f1808, %f1815, %f1803;
	fma.rn.f32 	%f1848, %f1808, %f1816, %f1804;
	ld.shared.f32 	%f1849, [%r75+88];
	ld.shared.f32 	%f1850, [%r75+216];
	ld.shared.f32 	%f1851, [%r75+344];
	ld.shared.f32 	%f1852, [%r75+472];
	ld.shared.f32 	%f1853, [%r82+5632];
	ld.shared.f32 	%f1854, [%r82+5636];
	ld.shared.f32 	%f1855, [%r82+5640];
	ld.shared.f32 	%f1856, [%r82+5644];
	ld.shared.f32 	%f1857, [%r82+5648];
	ld.shared.f32 	%f1858, [%r82+5652];
	ld.shared.f32 	%f1859, [%r82+5656];
	ld.shared.f32 	%f1860, [%r82+5660];
	fma.rn.f32 	%f1861, %f1849, %f1853, %f1817;
	fma.rn.f32 	%f1862, %f1849, %f1854, %f1818;
	fma.rn.f32 	%f1863, %f1849, %f1855, %f1819;
	fma.rn.f32 	%f1864, %f1849, %f1856, %f1820;
	fma.rn.f32 	%f1865, %f1849, %f1857, %f1821;
	fma.rn.f32 	%f1866, %f1849, %f1858, %f1822;
	fma.rn.f32 	%f1867, %f1849, %f1859, %f1823;
	fma.rn.f32 	%f1868, %f1849, %f1860, %f1824;
	fma.rn.f32 	%f1869, %f1850, %f1853, %f1825;
	fma.rn.f32 	%f1870, %f1850, %f1854, %f1826;
	fma.rn.f32 	%f1871, %f1850, %f1855, %f1827;
	fma.rn.f32 	%f1872, %f1850, %f1856, %f1828;
	fma.rn.f32 	%f1873, %f1850, %f1857, %f1829;
	fma.rn.f32 	%f1874, %f1850, %f1858, %f1830;
	fma.rn.f32 	%f1875, %f1850, %f1859, %f1831;
	fma.rn.f32 	%f1876, %f1850, %f1860, %f1832;
	fma.rn.f32 	%f1877, %f1851, %f1853, %f1833;
	fma.rn.f32 	%f1878, %f1851, %f1854, %f1834;
	fma.rn.f32 	%f1879, %f1851, %f1855, %f1835;
	fma.rn.f32 	%f1880, %f1851, %f1856, %f1836;
	fma.rn.f32 	%f1881, %f1851, %f1857, %f1837;
	fma.rn.f32 	%f1882, %f1851, %f1858, %f1838;
	fma.rn.f32 	%f1883, %f1851, %f1859, %f1839;
	fma.rn.f32 	%f1884, %f1851, %f1860, %f1840;
	fma.rn.f32 	%f1885, %f1852, %f1853, %f1841;
	fma.rn.f32 	%f1886, %f1852, %f1854, %f1842;
	fma.rn.f32 	%f1887, %f1852, %f1855, %f1843;
	fma.rn.f32 	%f1888, %f1852, %f1856, %f1844;
	fma.rn.f32 	%f1889, %f1852, %f1857, %f1845;
	fma.rn.f32 	%f1890, %f1852, %f1858, %f1846;
	fma.rn.f32 	%f1891, %f1852, %f1859, %f1847;
	fma.rn.f32 	%f1892, %f1852, %f1860, %f1848;
	ld.shared.f32 	%f1893, [%r75+92];
	ld.shared.f32 	%f1894, [%r75+220];
	ld.shared.f32 	%f1895, [%r75+348];
	ld.shared.f32 	%f1896, [%r75+476];
	ld.shared.f32 	%f1897, [%r82+5888];
	ld.shared.f32 	%f1898, [%r82+5892];
	ld.shared.f32 	%f1899, [%r82+5896];
	ld.shared.f32 	%f1900, [%r82+5900];
	ld.shared.f32 	%f1901, [%r82+5904];
	ld.shared.f32 	%f1902, [%r82+5908];
	ld.shared.f32 	%f1903, [%r82+5912];
	ld.shared.f32 	%f1904, [%r82+5916];
	fma.rn.f32 	%f1905, %f1893, %f1897, %f1861;
	fma.rn.f32 	%f1906, %f1893, %f1898, %f1862;
	fma.rn.f32 	%f1907, %f1893, %f1899, %f1863;
	fma.rn.f32 	%f1908, %f1893, %f1900, %f1864;
	fma.rn.f32 	%f1909, %f1893, %f1901, %f1865;
	fma.rn.f32 	%f1910, %f1893, %f1902, %f1866;
	fma.rn.f32 	%f1911, %f1893, %f1903, %f1867;
	fma.rn.f32 	%f1912, %f1893, %f1904, %f1868;
	fma.rn.f32 	%f1913, %f1894, %f1897, %f1869;
	fma.rn.f32 	%f1914, %f1894, %f1898, %f1870;
	fma.rn.f32 	%f1915, %f1894, %f1899, %f1871;
	fma.rn.f32 	%f1916, %f1894, %f1900, %f1872;
	fma.rn.f32 	%f1917, %f1894, %f1901, %f1873;
	fma.rn.f32 	%f1918, %f1894, %f1902, %f1874;
	fma.rn.f32 	%f1919, %f1894, %f1903, %f1875;
	fma.rn.f32 	%f1920, %f1894, %f1904, %f1876;
	fma.rn.f32 	%f1921, %f1895, %f1897, %f1877;
	fma.rn.f32 	%f1922, %f1895, %f1898, %f1878;
	fma.rn.f32 	%f1923, %f1895, %f1899, %f1879;
	fma.rn.f32 	%f1924, %f1895, %f1900, %f1880;
	fma.rn.f32 	%f1925, %f1895, %f1901, %f1881;
	fma.rn.f32 	%f1926, %f1895, %f1902, %f1882;
	fma.rn.f32 	%f1927, %f1895, %f1903, %f1883;
	fma.rn.f32 	%f1928, %f1895, %f1904, %f1884;
	fma.rn.f32 	%f1929, %f1896, %f1897, %f1885;
	fma.rn.f32 	%f1930, %f1896, %f1898, %f1886;
	fma.rn.f32 	%f1931, %f1896, %f1899, %f1887;
	fma.rn.f32 	%f1932, %f1896, %f1900, %f1888;
	fma.rn.f32 	%f1933, %f1896, %f1901, %f1889;
	fma.rn.f32 	%f1934, %f1896, %f1902, %f1890;
	fma.rn.f32 	%f1935, %f1896, %f1903, %f1891;
	fma.rn.f32 	%f1936, %f1896, %f1904, %f1892;
	ld.shared.f32 	%f1937, [%r75+96];
	ld.shared.f32 	%f1938, [%r75+224];
	ld.shared.f32 	%f1939, [%r75+352];
	ld.shared.f32 	%f1940, [%r75+480];
	ld.shared.f32 	%f1941, [%r82+6144];
	ld.shared.f32 	%f1942, [%r82+6148];
	ld.shared.f32 	%f1943, [%r82+6152];
	ld.shared.f32 	%f1944, [%r82+6156];
	ld.shared.f32 	%f1945, [%r82+6160];
	ld.shared.f32 	%f1946, [%r82+6164];
	ld.shared.f32 	%f1947, [%r82+6168];
	ld.shared.f32 	%f1948, [%r82+6172];
	fma.rn.f32 	%f1949, %f1937, %f1941, %f1905;
	fma.rn.f32 	%f1950, %f1937, %f1942, %f1906;
	fma.rn.f32 	%f1951, %f1937, %f1943, %f1907;
	fma.rn.f32 	%f1952, %f1937, %f1944, %f1908;
	fma.rn.f32 	%f1953, %f1937, %f1945, %f1909;
	fma.rn.f32 	%f1954, %f1937, %f1946, %f1910;
	fma.rn.f32 	%f1955, %f1937, %f1947, %f1911;
	fma.rn.f32 	%f1956, %f1937, %f1948, %f1912;
	fma.rn.f32 	%f1957, %f1938, %f1941, %f1913;
	fma.rn.f32 	%f1958, %f1938, %f1942, %f1914;
	fma.rn.f32 	%f1959, %f1938, %f1943, %f1915;
	fma.rn.f32 	%f1960, %f1938, %f1944, %f1916;
	fma.rn.f32 	%f1961, %f1938, %f1945, %f1917;
	fma.rn.f32 	%f1962, %f1938, %f1946, %f1918;
	fma.rn.f32 	%f1963, %f1938, %f1947, %f1919;
	fma.rn.f32 	%f1964, %f1938, %f1948, %f1920;
	fma.rn.f32 	%f1965, %f1939, %f1941, %f1921;
	fma.rn.f32 	%f1966, %f1939, %f1942, %f1922;
	fma.rn.f32 	%f1967, %f1939, %f1943, %f1923;
	fma.rn.f32 	%f1968, %f1939, %f1944, %f1924;
	fma.rn.f32 	%f1969, %f1939, %f1945, %f1925;
	fma.rn.f32 	%f1970, %f1939, %f1946, %f1926;
	fma.rn.f32 	%f1971, %f1939, %f1947, %f1927;
	fma.rn.f32 	%f1972, %f1939, %f1948, %f1928;
	fma.rn.f32 	%f1973, %f1940, %f1941, %f1929;
	fma.rn.f32 	%f1974, %f1940, %f1942, %f1930;
	fma.rn.f32 	%f1975, %f1940, %f1943, %f1931;
	fma.rn.f32 	%f1976, %f1940, %f1944, %f1932;
	fma.rn.f32 	%f1977, %f1940, %f1945, %f1933;
	fma.rn.f32 	%f1978, %f1940, %f1946, %f1934;
	fma.rn.f32 	%f1979, %f1940, %f1947, %f1935;
	fma.rn.f32 	%f1980, %f1940, %f1948, %f1936;
	ld.shared.f32 	%f1981, [%r75+100];
	ld.shared.f32 	%f1982, [%r75+228];
	ld.shared.f32 	%f1983, [%r75+356];
	ld.shared.f32 	%f1984, [%r75+484];
	ld.shared.f32 	%f1985, [%r82+6400];
	ld.shared.f32 	%f1986, [%r82+6404];
	ld.shared.f32 	%f1987, [%r82+6408];
	ld.shared.f32 	%f1988, [%r82+6412];
	ld.shared.f32 	%f1989, [%r82+6416];
	ld.shared.f32 	%f1990, [%r82+6420];
	ld.shared.f32 	%f1991, [%r82+6424];
	ld.shared.f32 	%f1992, [%r82+6428];
	fma.rn.f32 	%f1993, %f1981, %f1985, %f1949;
	fma.rn.f32 	%f1994, %f1981, %f1986, %f1950;
	fma.rn.f32 	%f1995, %f1981, %f1987, %f1951;
	fma.rn.f32 	%f1996, %f1981, %f1988, %f1952;
	fma.rn.f32 	%f1997, %f1981, %f1989, %f1953;
	fma.rn.f32 	%f1998, %f1981, %f1990, %f1954;
	fma.rn.f32 	%f1999, %f1981, %f1991, %f1955;
	fma.rn.f32 	%f2000, %f1981, %f1992, %f1956;
	fma.rn.f32 	%f2001, %f1982, %f1985, %f1957;
	fma.rn.f32 	%f2002, %f1982, %f1986, %f1958;
	fma.rn.f32 	%f2003, %f1982, %f1987, %f1959;
	fma.rn.f32 	%f2004, %f1982, %f1988, %f1960;
	fma.rn.f32 	%f2005, %f1982, %f1989, %f1961;
	fma.rn.f32 	%f2006, %f1982, %f1990, %f1962;
	fma.rn.f32 	%f2007, %f1982, %f1991, %f1963;
	fma.rn.f32 	%f2008, %f1982, %f1992, %f1964;
	fma.rn.f32 	%f2009, %f1983, %f1985, %f1965;
	fma.rn.f32 	%f2010, %f1983, %f1986, %f1966;
	fma.rn.f32 	%f2011, %f1983, %f1987, %f1967;
	fma.rn.f32 	%f2012, %f1983, %f1988, %f1968;
	fma.rn.f32 	%f2013, %f1983, %f1989, %f1969;
	fma.rn.f32 	%f2014, %f1983, %f1990, %f1970;
	fma.rn.f32 	%f2015, %f1983, %f1991, %f1971;
	fma.rn.f32 	%f2016, %f1983, %f1992, %f1972;
	fma.rn.f32 	%f2017, %f1984, %f1985, %f1973;
	fma.rn.f32 	%f2018, %f1984, %f1986, %f1974;
	fma.rn.f32 	%f2019, %f1984, %f1987, %f1975;
	fma.rn.f32 	%f2020, %f1984, %f1988, %f1976;
	fma.rn.f32 	%f2021, %f1984, %f1989, %f1977;
	fma.rn.f32 	%f2022, %f1984, %f1990, %f1978;
	fma.rn.f32 	%f2023, %f1984, %f1991, %f1979;
	fma.rn.f32 	%f2024, %f1984, %f1992, %f1980;
	ld.shared.f32 	%f2025, [%r75+104];
	ld.shared.f32 	%f2026, [%r75+232];
	ld.shared.f32 	%f2027, [%r75+360];
	ld.shared.f32 	%f2028, [%r75+488];
	ld.shared.f32 	%f2029, [%r82+6656];
	ld.shared.f32 	%f2030, [%r82+6660];
	ld.shared.f32 	%f2031, [%r82+6664];
	ld.shared.f32 	%f2032, [%r82+6668];
	ld.shared.f32 	%f2033, [%r82+6672];
	ld.shared.f32 	%f2034, [%r82+6676];
	ld.shared.f32 	%f2035, [%r82+6680];
	ld.shared.f32 	%f2036, [%r82+6684];
	fma.rn.f32 	%f2037, %f2025, %f2029, %f1993;
	fma.rn.f32 	%f2038, %f2025, %f2030, %f1994;
	fma.rn.f32 	%f2039, %f2025, %f2031, %f1995;
	fma.rn.f32 	%f2040, %f2025, %f2032, %f1996;
	fma.rn.f32 	%f2041, %f2025, %f2033, %f1997;
	fma.rn.f32 	%f2042, %f2025, %f2034, %f1998;
	fma.rn.f32 	%f2043, %f2025, %f2035, %f1999;
	fma.rn.f32 	%f2044, %f2025, %f2036, %f2000;
	fma.rn.f32 	%f2045, %f2026, %f2029, %f2001;
	fma.rn.f32 	%f2046, %f2026, %f2030, %f2002;
	fma.rn.f32 	%f2047, %f2026, %f2031, %f2003;
	fma.rn.f32 	%f2048, %f2026, %f2032, %f2004;
	fma.rn.f32 	%f2049, %f2026, %f2033, %f2005;
	fma.rn.f32 	%f2050, %f2026, %f2034, %f2006;
	fma.rn.f32 	%f2051, %f2026, %f2035, %f2007;
	fma.rn.f32 	%f2052, %f2026, %f2036, %f2008;
	fma.rn.f32 	%f2053, %f2027, %f2029, %f2009;
	fma.rn.f32 	%f2054, %f2027, %f2030, %f2010;
	fma.rn.f32 	%f2055, %f2027, %f2031, %f2011;
	fma.rn.f32 	%f2056, %f2027, %f2032, %f2012;
	fma.rn.f32 	%f2057, %f2027, %f2033, %f2013;
	fma.rn.f32 	%f2058, %f2027, %f2034, %f2014;
	fma.rn.f32 	%f2059, %f2027, %f2035, %f2015;
	fma.rn.f32 	%f2060, %f2027, %f2036, %f2016;
	fma.rn.f32 	%f2061, %f2028, %f2029, %f2017;
	fma.rn.f32 	%f2062, %f2028, %f2030, %f2018;
	fma.rn.f32 	%f2063, %f2028, %f2031, %f2019;
	fma.rn.f32 	%f2064, %f2028, %f2032, %f2020;
	fma.rn.f32 	%f2065, %f2028, %f2033, %f2021;
	fma.rn.f32 	%f2066, %f2028, %f2034, %f2022;
	fma.rn.f32 	%f2067, %f2028, %f2035, %f2023;
	fma.rn.f32 	%f2068, %f2028, %f2036, %f2024;
	ld.shared.f32 	%f2069, [%r75+108];
	ld.shared.f32 	%f2070, [%r75+236];
	ld.shared.f32 	%f2071, [%r75+364];
	ld.shared.f32 	%f2072, [%r75+492];
	ld.shared.f32 	%f2073, [%r82+6912];
	ld.shared.f32 	%f2074, [%r82+6916];
	ld.shared.f32 	%f2075, [%r82+6920];
	ld.shared.f32 	%f2076, [%r82+6924];
	ld.shared.f32 	%f2077, [%r82+6928];
	ld.shared.f32 	%f2078, [%r82+6932];
	ld.shared.f32 	%f2079, [%r82+6936];
	ld.shared.f32 	%f2080, [%r82+6940];
	fma.rn.f32 	%f2081, %f2069, %f2073, %f2037;
	fma.rn.f32 	%f2082, %f2069, %f2074, %f2038;
	fma.rn.f32 	%f2083, %f2069, %f2075, %f2039;
	fma.rn.f32 	%f2084, %f2069, %f2076, %f2040;
	fma.rn.f32 	%f2085, %f2069, %f2077, %f2041;
	fma.rn.f32 	%f2086, %f2069, %f2078, %f2042;
	fma.rn.f32 	%f2087, %f2069, %f2079, %f2043;
	fma.rn.f32 	%f2088, %f2069, %f2080, %f2044;
	fma.rn.f32 	%f2089, %f2070, %f2073, %f2045;
	fma.rn.f32 	%f2090, %f2070, %f2074, %f2046;
	fma.rn.f32 	%f2091, %f2070, %f2075, %f2047;
	fma.rn.f32 	%f2092, %f2070, %f2076, %f2048;
	fma.rn.f32 	%f2093, %f2070, %f2077, %f2049;
	fma.rn.f32 	%f2094, %f2070, %f2078, %f2050;
	fma.rn.f32 	%f2095, %f2070, %f2079, %f2051;
	fma.rn.f32 	%f2096, %f2070, %f2080, %f2052;
	fma.rn.f32 	%f2097, %f2071, %f2073, %f2053;
	fma.rn.f32 	%f2098, %f2071, %f2074, %f2054;
	fma.rn.f32 	%f2099, %f2071, %f2075, %f2055;
	fma.rn.f32 	%f2100, %f2071, %f2076, %f2056;
	fma.rn.f32 	%f2101, %f2071, %f2077, %f2057;
	fma.rn.f32 	%f2102, %f2071, %f2078, %f2058;
	fma.rn.f32 	%f2103, %f2071, %f2079, %f2059;
	fma.rn.f32 	%f2104, %f2071, %f2080, %f2060;
	fma.rn.f32 	%f2105, %f2072, %f2073, %f2061;
	fma.rn.f32 	%f2106, %f2072, %f2074, %f2062;
	fma.rn.f32 	%f2107, %f2072, %f2075, %f2063;
	fma.rn.f32 	%f2108, %f2072, %f2076, %f2064;
	fma.rn.f32 	%f2109, %f2072, %f2077, %f2065;
	fma.rn.f32 	%f2110, %f2072, %f2078, %f2066;
	fma.rn.f32 	%f2111, %f2072, %f2079, %f2067;
	fma.rn.f32 	%f2112, %f2072, %f2080, %f2068;
	ld.shared.f32 	%f2113, [%r75+112];
	ld.shared.f32 	%f2114, [%r75+240];
	ld.shared.f32 	%f2115, [%r75+368];
	ld.shared.f32 	%f2116, [%r75+496];
	ld.shared.f32 	%f2117, [%r82+7168];
	ld.shared.f32 	%f2118, [%r82+7172];
	ld.shared.f32 	%f2119, [%r82+7176];
	ld.shared.f32 	%f2120, [%r82+7180];
	ld.shared.f32 	%f2121, [%r82+7184];
	ld.shared.f32 	%f2122, [%r82+7188];
	ld.shared.f32 	%f2123, [%r82+7192];
	ld.shared.f32 	%f2124, [%r82+7196];
	fma.rn.f32 	%f2125, %f2113, %f2117, %f2081;
	fma.rn.f32 	%f2126, %f2113, %f2118, %f2082;
	fma.rn.f32 	%f2127, %f2113, %f2119, %f2083;
	fma.rn.f32 	%f2128, %f2113, %f2120, %f2084;
	fma.rn.f32 	%f2129, %f2113, %f2121, %f2085;
	fma.rn.f32 	%f2130, %f2113, %f2122, %f2086;
	fma.rn.f32 	%f2131, %f2113, %f2123, %f2087;
	fma.rn.f32 	%f2132, %f2113, %f2124, %f2088;
	fma.rn.f32 	%f2133, %f2114, %f2117, %f2089;
	fma.rn.f32 	%f2134, %f2114, %f2118, %f2090;
	fma.rn.f32 	%f2135, %f2114, %f2119, %f2091;
	fma.rn.f32 	%f2136, %f2114, %f2120, %f2092;
	fma.rn.f32 	%f2137, %f2114, %f2121, %f2093;
	fma.rn.f32 	%f2138, %f2114, %f2122, %f2094;
	fma.rn.f32 	%f2139, %f2114, %f2123, %f2095;
	fma.rn.f32 	%f2140, %f2114, %f2124, %f2096;
	fma.rn.f32 	%f2141, %f2115, %f2117, %f2097;
	fma.rn.f32 	%f2142, %f2115, %f2118, %f2098;
	fma.rn.f32 	%f2143, %f2115, %f2119, %f2099;
	fma.rn.f32 	%f2144, %f2115, %f2120, %f2100;
	fma.rn.f32 	%f2145, %f2115, %f2121, %f2101;
	fma.rn.f32 	%f2146, %f2115, %f2122, %f2102;
	fma.rn.f32 	%f2147, %f2115, %f2123, %f2103;
	fma.rn.f32 	%f2148, %f2115, %f2124, %f2104;
	fma.rn.f32 	%f2149, %f2116, %f2117, %f2105;
	fma.rn.f32 	%f2150, %f2116, %f2118, %f2106;
	fma.rn.f32 	%f2151, %f2116, %f2119, %f2107;
	fma.rn.f32 	%f2152, %f2116, %f2120, %f2108;
	fma.rn.f32 	%f2153, %f2116, %f2121, %f2109;
	fma.rn.f32 	%f2154, %f2116, %f2122, %f2110;
	fma.rn.f32 	%f2155, %f2116, %f2123, %f2111;
	fma.rn.f32 	%f2156, %f2116, %f2124, %f2112;
	ld.shared.f32 	%f2157, [%r75+116];
	ld.shared.f32 	%f2158, [%r75+244];
	ld.shared.f32 	%f2159, [%r75+372];
	ld.shared.f32 	%f2160, [%r75+500];
	ld.shared.f32 	%f2161, [%r82+7424];
	ld.shared.f32 	%f2162, [%r82+7428];
	ld.shared.f32 	%f2163, [%r82+7432];
	ld.shared.f32 	%f2164, [%r82+7436];
	ld.shared.f32 	%f2165, [%r82+7440];
	ld.shared.f32 	%f2166, [%r82+7444];
	ld.shared.f32 	%f2167, [%r82+7448];
	ld.shared.f32 	%f2168, [%r82+7452];
	fma.rn.f32 	%f2169, %f2157, %f2161, %f2125;
	fma.rn.f32 	%f2170, %f2157, %f2162, %f2126;
	fma.rn.f32 	%f2171, %f2157, %f2163, %f2127;
	fma.rn.f32 	%f2172, %f2157, %f2164, %f2128;
	fma.rn.f32 	%f2173, %f2157, %f2165, %f2129;
	fma.rn.f32 	%f2174, %f2157, %f2166, %f2130;
	fma.rn.f32 	%f2175, %f2157, %f2167, %f2131;
	fma.rn.f32 	%f2176, %f2157, %f2168, %f2132;
	fma.rn.f32 	%f2177, %f2158, %f2161, %f2133;
	fma.rn.f32 	%f2178, %f2158, %f2162, %f2134;
	fma.rn.f32 	%f2179, %f2158, %f2163, %f2135;
	fma.rn.f32 	%f2180, %f2158, %f2164, %f2136;
	fma.rn.f32 	%f2181, %f2158, %f2165, %f2137;
	fma.rn.f32 	%f2182, %f2158, %f2166, %f2138;
	fma.rn.f32 	%f2183, %f2158, %f2167, %f2139;
	fma.rn.f32 	%f2184, %f2158, %f2168, %f2140;
	fma.rn.f32 	%f2185, %f2159, %f2161, %f2141;
	fma.rn.f32 	%f2186, %f2159, %f2162, %f2142;
	fma.rn.f32 	%f2187, %f2159, %f2163, %f2143;
	fma.rn.f32 	%f2188, %f2159, %f2164, %f2144;
	fma.rn.f32 	%f2189, %f2159, %f2165, %f2145;
	fma.rn.f32 	%f2190, %f2159, %f2166, %f2146;
	fma.rn.f32 	%f2191, %f2159, %f2167, %f2147;
	fma.rn.f32 	%f2192, %f2159, %f2168, %f2148;
	fma.rn.f32 	%f2193, %f2160, %f2161, %f2149;
	fma.rn.f32 	%f2194, %f2160, %f2162, %f2150;
	fma.rn.f32 	%f2195, %f2160, %f2163, %f2151;
	fma.rn.f32 	%f2196, %f2160, %f2164, %f2152;
	fma.rn.f32 	%f2197, %f2160, %f2165, %f2153;
	fma.rn.f32 	%f2198, %f2160, %f2166, %f2154;
	fma.rn.f32 	%f2199, %f2160, %f2167, %f2155;
	fma.rn.f32 	%f2200, %f2160, %f2168, %f2156;
	ld.shared.f32 	%f2201, [%r75+120];
	ld.shared.f32 	%f2202, [%r75+248];
	ld.shared.f32 	%f2203, [%r75+376];
	ld.shared.f32 	%f2204, [%r75+504];
	ld.shared.f32 	%f2205, [%r82+7680];
	ld.shared.f32 	%f2206, [%r82+7684];
	ld.shared.f32 	%f2207, [%r82+7688];
	ld.shared.f32 	%f2208, [%r82+7692];
	ld.shared.f32 	%f2209, [%r82+7696];
	ld.shared.f32 	%f2210, [%r82+7700];
	ld.shared.f32 	%f2211, [%r82+7704];
	ld.shared.f32 	%f2212, [%r82+7708];
	fma.rn.f32 	%f2213, %f2201, %f2205, %f2169;
	fma.rn.f32 	%f2214, %f2201, %f2206, %f2170;
	fma.rn.f32 	%f2215, %f2201, %f2207, %f2171;
	fma.rn.f32 	%f2216, %f2201, %f2208, %f2172;
	fma.rn.f32 	%f2217, %f2201, %f2209, %f2173;
	fma.rn.f32 	%f2218, %f2201, %f2210, %f2174;
	fma.rn.f32 	%f2219, %f2201, %f2211, %f2175;
	fma.rn.f32 	%f2220, %f2201, %f2212, %f2176;
	fma.rn.f32 	%f2221, %f2202, %f2205, %f2177;
	fma.rn.f32 	%f2222, %f2202, %f2206, %f2178;
	fma.rn.f32 	%f2223, %f2202, %f2207, %f2179;
	fma.rn.f32 	%f2224, %f2202, %f2208, %f2180;
	fma.rn.f32 	%f2225, %f2202, %f2209, %f2181;
	fma.rn.f32 	%f2226, %f2202, %f2210, %f2182;
	fma.rn.f32 	%f2227, %f2202, %f2211, %f2183;
	fma.rn.f32 	%f2228, %f2202, %f2212, %f2184;
	fma.rn.f32 	%f2229, %f2203, %f2205, %f2185;
	fma.rn.f32 	%f2230, %f2203, %f2206, %f2186;
	fma.rn.f32 	%f2231, %f2203, %f2207, %f2187;
	fma.rn.f32 	%f2232, %f2203, %f2208, %f2188;
	fma.rn.f32 	%f2233, %f2203, %f2209, %f2189;
	fma.rn.f32 	%f2234, %f2203, %f2210, %f2190;
	fma.rn.f32 	%f2235, %f2203, %f2211, %f2191;
	fma.rn.f32 	%f2236, %f2203, %f2212, %f2192;
	fma.rn.f32 	%f2237, %f2204, %f2205, %f2193;
	fma.rn.f32 	%f2238, %f2204, %f2206, %f2194;
	fma.rn.f32 	%f2239, %f2204, %f2207, %f2195;
	fma.rn.f32 	%f2240, %f2204, %f2208, %f2196;
	fma.rn.f32 	%f2241, %f2204, %f2209, %f2197;
	fma.rn.f32 	%f2242, %f2204, %f2210, %f2198;
	fma.rn.f32 	%f2243, %f2204, %f2211, %f2199;
	fma.rn.f32 	%f2244, %f2204, %f2212, %f2200;
	ld.shared.f32 	%f2245, [%r75+124];
	ld.shared.f32 	%f2246, [%r75+252];
	ld.shared.f32 	%f2247, [%r75+380];
	ld.shared.f32 	%f2248, [%r75+508];
	ld.shared.f32 	%f2249, [%r82+7936];
	ld.shared.f32 	%f2250, [%r82+7940];
	ld.shared.f32 	%f2251, [%r82+7944];
	ld.shared.f32 	%f2252, [%r82+7948];
	ld.shared.f32 	%f2253, [%r82+7952];
	ld.shared.f32 	%f2254, [%r82+7956];
	ld.shared.f32 	%f2255, [%r82+7960];
	ld.shared.f32 	%f2256, [%r82+7964];
	fma.rn.f32 	%f2257, %f2245, %f2249, %f2213;
	fma.rn.f32 	%f2258, %f2245, %f2250, %f2214;
	fma.rn.f32 	%f2259, %f2245, %f2251, %f2215;
	fma.rn.f32 	%f2260, %f2245, %f2252, %f2216;
	fma.rn.f32 	%f2261, %f2245, %f2253, %f2217;
	fma.rn.f32 	%f2262, %f2245, %f2254, %f2218;
	fma.rn.f32 	%f2263, %f2245, %f2255, %f2219;
	fma.rn.f32 	%f2264, %f2245, %f2256, %f2220;
	fma.rn.f32 	%f2265, %f2246, %f2249, %f2221;
	fma.rn.f32 	%f2266, %f2246, %f2250, %f2222;
	fma.rn.f32 	%f2267, %f2246, %f2251, %f2223;
	fma.rn.f32 	%f2268, %f2246, %f2252, %f2224;
	fma.rn.f32 	%f2269, %f2246, %f2253, %f2225;
	fma.rn.f32 	%f2270, %f2246, %f2254, %f2226;
	fma.rn.f32 	%f2271, %f2246, %f2255, %f2227;
	fma.rn.f32 	%f2272, %f2246, %f2256, %f2228;
	fma.rn.f32 	%f2273, %f2247, %f2249, %f2229;
	fma.rn.f32 	%f2274, %f2247, %f2250, %f2230;
	fma.rn.f32 	%f2275, %f2247, %f2251, %f2231;
	fma.rn.f32 	%f2276, %f2247, %f2252, %f2232;
	fma.rn.f32 	%f2277, %f2247, %f2253, %f2233;
	fma.rn.f32 	%f2278, %f2247, %f2254, %f2234;
	fma.rn.f32 	%f2279, %f2247, %f2255, %f2235;
	fma.rn.f32 	%f2280, %f2247, %f2256, %f2236;
	fma.rn.f32 	%f2281, %f2248, %f2249, %f2237;
	fma.rn.f32 	%f2282, %f2248, %f2250, %f2238;
	fma.rn.f32 	%f2283, %f2248, %f2251, %f2239;
	fma.rn.f32 	%f2284, %f2248, %f2252, %f2240;
	fma.rn.f32 	%f2285, %f2248, %f2253, %f2241;
	fma.rn.f32 	%f2286, %f2248, %f2254, %f2242;
	fma.rn.f32 	%f2287, %f2248, %f2255, %f2243;
	fma.rn.f32 	%f2288, %f2248, %f2256, %f2244;
	bar.sync 	0;
	rcp.rn.f32 	%f2289, %f2390;
	mul.f32 	%f2290, %f827, %f2257;
	fma.rn.f32 	%f2291, %f2369, %f824, %f2290;
	mul.f32 	%f2369, %f2289, %f2291;
	mul.f32 	%f2292, %f827, %f2258;
	fma.rn.f32 	%f2293, %f2368, %f824, %f2292;
	mul.f32 	%f2368, %f2289, %f2293;
	mul.f32 	%f2294, %f827, %f2259;
	fma.rn.f32 	%f2295, %f2367, %f824, %f2294;
	mul.f32 	%f2367, %f2289, %f2295;
	mul.f32 	%f2296, %f827, %f2260;
	fma.rn.f32 	%f2297, %f2366, %f824, %f2296;
	mul.f32 	%f2366, %f2289, %f2297;
	mul.f32 	%f2298, %f827, %f2261;
	fma.rn.f32 	%f2299, %f2365, %f824, %f2298;
	mul.f32 	%f2365, %f2289, %f2299;
	mul.f32 	%f2300, %f827, %f2262;
	fma.rn.f32 	%f2301, %f2364, %f824, %f2300;
	mul.f32 	%f2364, %f2289, %f2301;
	mul.f32 	%f2302, %f827, %f2263;
	fma.rn.f32 	%f2303, %f2363, %f824, %f2302;
	mul.f32 	%f2363, %f2289, %f2303;
	mul.f32 	%f2304, %f827, %f2264;
	fma.rn.f32 	%f2305, %f2362, %f824, %f2304;
	mul.f32 	%f2362, %f2289, %f2305;
	rcp.rn.f32 	%f2306, %f2391;
	mul.f32 	%f2307, %f834, %f2265;
	fma.rn.f32 	%f2308, %f2361, %f831, %f2307;
	mul.f32 	%f2361, %f2306, %f2308;
	mul.f32 	%f2309, %f834, %f2266;
	fma.rn.f32 	%f2310, %f2360, %f831, %f2309;
	mul.f32 	%f2360, %f2306, %f2310;
	mul.f32 	%f2311, %f834, %f2267;
	fma.rn.f32 	%f2312, %f2359, %f831, %f2311;
	mul.f32 	%f2359, %f2306, %f2312;
	mul.f32 	%f2313, %f834, %f2268;
	fma.rn.f32 	%f2314, %f2358, %f831, %f2313;
	mul.f32 	%f2358, %f2306, %f2314;
	mul.f32 	%f2315, %f834, %f2269;
	fma.rn.f32 	%f2316, %f2370, %f831, %f2315;
	mul.f32 	%f2370, %f2306, %f2316;
	mul.f32 	%f2317, %f834, %f2270;
	fma.rn.f32 	%f2318, %f2371, %f831, %f2317;
	mul.f32 	%f2371, %f2306, %f2318;
	mul.f32 	%f2319, %f834, %f2271;
	fma.rn.f32 	%f2320, %f2372, %f831, %f2319;
	mul.f32 	%f2372, %f2306, %f2320;
	mul.f32 	%f2321, %f834, %f2272;
	fma.rn.f32 	%f2322, %f2373, %f831, %f2321;
	mul.f32 	%f2373, %f2306, %f2322;
	rcp.rn.f32 	%f2323, %f2392;
	mul.f32 	%f2324, %f841, %f2273;
	fma.rn.f32 	%f2325, %f2374, %f838, %f2324;
	mul.f32 	%f2374, %f2323, %f2325;
	mul.f32 	%f2326, %f841, %f2274;
	fma.rn.f32 	%f2327, %f2375, %f838, %f2326;
	mul.f32 	%f2375, %f2323, %f2327;
	mul.f32 	%f2328, %f841, %f2275;
	fma.rn.f32 	%f2329, %f2376, %f838, %f2328;
	mul.f32 	%f2376, %f2323, %f2329;
	mul.f32 	%f2330, %f841, %f2276;
	fma.rn.f32 	%f2331, %f2377, %f838, %f2330;
	mul.f32 	%f2377, %f2323, %f2331;
	mul.f32 	%f2332, %f841, %f2277;
	fma.rn.f32 	%f2333, %f2378, %f838, %f2332;
	mul.f32 	%f2378, %f2323, %f2333;
	mul.f32 	%f2334, %f841, %f2278;
	fma.rn.f32 	%f2335, %f2379, %f838, %f2334;
	mul.f32 	%f2379, %f2323, %f2335;
	mul.f32 	%f2336, %f841, %f2279;
	fma.rn.f32 	%f2337, %f2380, %f838, %f2336;
	mul.f32 	%f2380, %f2323, %f2337;
	mul.f32 	%f2338, %f841, %f2280;
	fma.rn.f32 	%f2339, %f2381, %f838, %f2338;
	mul.f32 	%f2381, %f2323, %f2339;
	rcp.rn.f32 	%f2340, %f2393;
	mul.f32 	%f2341, %f848, %f2281;
	fma.rn.f32 	%f2342, %f2382, %f845, %f2341;
	mul.f32 	%f2382, %f2340, %f2342;
	mul.f32 	%f2343, %f848, %f2282;
	fma.rn.f32 	%f2344, %f2383, %f845, %f2343;
	mul.f32 	%f2383, %f2340, %f2344;
	mul.f32 	%f2345, %f848, %f2283;
	fma.rn.f32 	%f2346, %f2384, %f845, %f2345;
	mul.f32 	%f2384, %f2340, %f2346;
	mul.f32 	%f2347, %f848, %f2284;
	fma.rn.f32 	%f2348, %f2385, %f845, %f2347;
	mul.f32 	%f2385, %f2340, %f2348;
	mul.f32 	%f2349, %f848, %f2285;
	fma.rn.f32 	%f2350, %f2386, %f845, %f2349;
	mul.f32 	%f2386, %f2340, %f2350;
	mul.f32 	%f2351, %f848, %f2286;
	fma.rn.f32 	%f2352, %f2387, %f845, %f2351;
	mul.f32 	%f2387, %f2340, %f2352;
	mul.f32 	%f2353, %f848, %f2287;
	fma.rn.f32 	%f2354, %f2388, %f845, %f2353;
	mul.f32 	%f2388, %f2340, %f2354;
	mul.f32 	%f2355, %f848, %f2288;
	fma.rn.f32 	%f2356, %f2389, %f845, %f2355;
	mul.f32 	%f2389, %f2340, %f2356;
	bar.sync 	0;
	add.s32 	%r10, %r88, 1;
	setp.ne.s32 	%p15, %r88, %r62;
	mov.f32 	%f2394, %f73;
	mov.f32 	%f2395, %f75;
	mov.f32 	%f2396, %f77;
	mov.f32 	%f2397, %f79;
	mov.u32 	%r88, %r10;
	@%p15 bra 	$L__BB0_1;
	ld.param.u64 	%rd19, [_Z19flashattn_kernel_v4ILi64ELi32ELi32ELi32ELi4ELi4ELi8EEvPKfS1_S1_Pfiiif_param_3];
	cvta.to.global.u64 	%rd14, %rd19;
	add.s32 	%r83, %r7, %r9;
	shl.b32 	%r84, %r8, 6;
	add.s32 	%r85, %r83, %r84;
	mul.wide.s32 	%rd15, %r85, 4;
	add.s64 	%rd16, %rd14, %rd15;
	st.global.f32 	[%rd16], %f2369;
	st.global.f32 	[%rd16+4], %f2368;
	st.global.f32 	[%rd16+8], %f2367;
	st.global.f32 	[%rd16+12], %f2366;
	st.global.f32 	[%rd16+16], %f2365;
	st.global.f32 	[%rd16+20], %f2364;
	st.global.f32 	[%rd16+24], %f2363;
	st.global.f32 	[%rd16+28], %f2362;
	st.global.f32 	[%rd16+256], %f2361;
	st.global.f32 	[%rd16+260], %f2360;
	st.global.f32 	[%rd16+264], %f2359;
	st.global.f32 	[%rd16+268], %f2358;
	st.global.f32 	[%rd16+272], %f2370;
	st.global.f32 	[%rd16+276], %f2371;
	st.global.f32 	[%rd16+280], %f2372;
	st.global.f32 	[%rd16+284], %f2373;
	st.global.f32 	[%rd16+512], %f2374;
	st.global.f32 	[%rd16+516], %f2375;
	st.global.f32 	[%rd16+520], %f2376;
	st.global.f32 	[%rd16+524], %f2377;
	st.global.f32 	[%rd16+528], %f2378;
	st.global.f32 	[%rd16+532], %f2379;
	st.global.f32 	[%rd16+536], %f2380;
	st.global.f32 	[%rd16+540], %f2381;
	st.global.f32 	[%rd16+768], %f2382;
	st.global.f32 	[%rd16+772], %f2383;
	st.global.f32 	[%rd16+776], %f2384;
	st.global.f32 	[%rd16+780], %f2385;
	st.global.f32 	[%rd16+784], %f2386;
	st.global.f32 	[%rd16+788], %f2387;
	st.global.f32 	[%rd16+792], %f2388;
	st.global.f32 	[%rd16+796], %f2389;
	ret;

}


// ===== COMPILED SASS (sm_100) =====

	.target	sm_100

	.elftype	@"ET_EXEC"


//--------------------- .note.nv.tkinfo           --------------------------
	.section	.note.nv.tkinfo,"",@"SHT_NOTE"
	.sectionflags	@"SHF_NOTE_NV_TKINFO"
	.tkinfo
        /*0018*/ 	.word	0x00000002
        /*0030*/ 	.string	""
        /*0030*/ 	.string	"ptxas"
        /*0030*/ 	.string	"Cuda compilation tools, release 13.0, V13.0.88"
        /*0030*/ 	.string	"Build cuda_13.0.r13.0/compiler.36424714_0"
        /*0030*/ 	.string	"-arch sm_100 -m 64 "



//--------------------- .note.nv.cuinfo           --------------------------
	.section	.note.nv.cuinfo,"",@"SHT_NOTE"
	.sectionflags	@"SHF_NOTE_NV_CUINFO"
        /*0018*/ 	.short	0x0002
        /*001a*/ 	.short	0x0064
        /*001c*/ 	.short	0x0082
	.zero		2


//--------------------- .nv.info                  --------------------------
	.section	.nv.info,"",@"SHT_CUDA_INFO"
	.align	4


	//----- nvinfo : EIATTR_REGCOUNT
	.align		4
        /*0000*/ 	.byte	0x04, 0x2f
        /*0002*/ 	.short	(.L_1 - .L_0)
	.align		4
.L_0:
        /*0004*/ 	.word	index@(_Z19flashattn_kernel_v4ILi64ELi32ELi32ELi32ELi4ELi4ELi8EEvPKfS1_S1_Pfiiif)
        /*0008*/ 	.word	0x0000009c


	//----- nvinfo : EIATTR_FRAME_SIZE
	.align		4
.L_1:
        /*000c*/ 	.byte	0x04, 0x11
        /*000e*/ 	.short	(.L_3 - .L_2)
	.align		4
.L_2:
        /*0010*/ 	.word	index@($__internal_0_$__cuda_sm20_rcp_rn_f32_slowpath)
        /*0014*/ 	.word	0x00000000


	//----- nvinfo : EIATTR_FRAME_SIZE
	.align		4
.L_3:
        /*0018*/ 	.byte	0x04, 0x11
        /*001a*/ 	.short	(.L_5 - .L_4)
	.align		4
.L_4:
        /*001c*/ 	.word	index@(_Z19flashattn_kernel_v4ILi64ELi32ELi32ELi32ELi4ELi4ELi8EEvPKfS1_S1_Pfiiif)
        /*0020*/ 	.word	0x00000000


	//----- nvinfo : EIATTR_MIN_STACK_SIZE
	.align		4
.L_5:
        /*0024*/ 	.byte	0x04, 0x12
        /*0026*/ 	.short	(.L_7 - .L_6)
	.align		4
.L_6:
        /*0028*/ 	.word	index@(_Z19flashattn_kernel_v4ILi64ELi32ELi32ELi32ELi4ELi4ELi8EEvPKfS1_S1_Pfiiif)
        /*002c*/ 	.word	0x00000000
.L_7:


//--------------------- .nv.compat                --------------------------
	.section	.nv.compat,"",@"SHT_CUDA_COMPAT_INFO"
	.align	4
        /*0000*/ 	.byte	0x02, 0x09, 0x00, 0x00, 0x02, 0x02, 0x01, 0x00, 0x02, 0x05, 0x05, 0x00, 0x03, 0x07, 0x01, 0x01
        /*0010*/ 	.byte	0x02, 0x03, 0x00, 0x00, 0x02, 0x06, 0x01, 0x00, 0x04, 0x0b, 0x08, 0x00, 0x01, 0x00, 0x00, 0x00
        /*0020*/ 	.byte	0x00, 0x00, 0x00, 0x00


//--------------------- .nv.info._Z19flashattn_kernel_v4ILi64ELi32ELi32ELi32ELi4ELi4ELi8EEvPKfS1_S1_Pfiiif --------------------------
	.section	.nv.info._Z19flashattn_kernel_v4ILi64ELi32ELi32ELi32ELi4ELi4ELi8EEvPKfS1_S1_Pfiiif,"",@"SHT_CUDA_INFO"
	.sectionflags	@""
	.align	4


	//----- nvinfo : EIATTR_CUDA_API_VERSION
	.align		4
        /*0000*/ 	.byte	0x04, 0x37
        /*0002*/ 	.short	(.L_9 - .L_8)
.L_8:
        /*0004*/ 	.word	0x00000082


	//----- nvinfo : EIATTR_KPARAM_INFO
	.align		4
.L_9:
        /*0008*/ 	.byte	0x04, 0x17
        /*000a*/ 	.short	(.L_11 - .L_10)
.L_10:
        /*000c*/ 	.word	0x00000000
        /*0010*/ 	.short	0x0007
        /*0012*/ 	.short	0x002c
        /*0014*/ 	.byte	0x00, 0xf0, 0x11, 0x00


	//----- nvinfo : EIATTR_KPARAM_INFO
	.align		4
.L_11:
        /*0018*/ 	.byte	0x04, 0x17
        /*001a*/ 	.short	(.L_13 - .L_12)
.L_12:
        /*001c*/ 	.word	0x00000000
        /*0020*/ 	.short	0x0006
        /*0022*/ 	.short	0x0028
        /*0024*/ 	.byte	0x00, 0xf0, 0x11, 0x00


	//----- nvinfo : EIATTR_KPARAM_INFO
	.align		4
.L_13:
        /*0028*/ 	.byte	0x04, 0x17
        /*002a*/ 	.short	(.L_15 - .L_14)
.L_14:
        /*002c*/ 	.word	0x00000000
        /*0030*/ 	.short	0x0005
        /*0032*/ 	.short	0x0024
        /*0034*/ 	.byte	0x00, 0xf0, 0x11, 0x00


	//----- nvinfo : EIATTR_KPARAM_INFO
	.align		4
.L_15:
        /*0038*/ 	.byte	0x04, 0x17
        /*003a*/ 	.short	(.L_17 - .L_16)
.L_16:
        /*003c*/ 	.word	0x00000000
        /*0040*/ 	.short	0x0004
        /*0042*/ 	.short	0x0020
        /*0044*/ 	.byte	0x00, 0xf0, 0x11, 0x00


	//----- nvinfo : EIATTR_KPARAM_INFO
	.align		4
.L_17:
        /*0048*/ 	.byte	0x04, 0x17
        /*004a*/ 	.short	(.L_19 - .L_18)
.L_18:
        /*004c*/ 	.word	0x00000000
        /*0050*/ 	.short	0x0003
        /*0052*/ 	.short	0x0018
        /*0054*/ 	.byte	0x00, 0xf5, 0x21, 0x00


	//----- nvinfo : EIATTR_KPARAM_INFO
	.align		4
.L_19:
        /*0058*/ 	.byte	0x04, 0x17
        /*005a*/ 	.short	(.L_21 - .L_20)
.L_20:
        /*005c*/ 	.word	0x00000000
        /*0060*/ 	.short	0x0002
        /*0062*/ 	.short	0x0010
        /*0064*/ 	.byte	0x00, 0xf5, 0x21, 0x00


	//----- nvinfo : EIATTR_KPARAM_INFO
	.align		4
.L_21:
        /*0068*/ 	.byte	0x04, 0x17
        /*006a*/ 	.short	(.L_23 - .L_22)
.L_22:
        /*006c*/ 	.word	0x00000000
        /*0070*/ 	.short	0x0001
        /*0072*/ 	.short	0x0008
        /*0074*/ 	.byte	0x00, 0xf5, 0x21, 0x00


	//----- nvinfo : EIATTR_KPARAM_INFO
	.align		4
.L_23:
        /*0078*/ 	.byte	0x04, 0x17
        /*007a*/ 	.short	(.L_25 - .L_24)
.L_24:
        /*007c*/ 	.word	0x00000000
        /*0080*/ 	.short	0x0000
        /*0082*/ 	.short	0x0000
        /*0084*/ 	.byte	0x00, 0xf5, 0x21, 0x00


	//----- nvinfo : EIATTR_SPARSE_MMA_MASK
	.align		4
.L_25:
        /*0088*/ 	.byte	0x03, 0x50
        /*008a*/ 	.short	0x0000


	//----- nvinfo : EIATTR_MAXREG_COUNT
	.align		4
        /*008c*/ 	.byte	0x03, 0x1b
        /*008e*/ 	.short	0x00ff


	//----- nvinfo : EIATTR_NUM_BARRIERS
	.align		4
        /*0090*/ 	.byte	0x02, 0x4c
        /*0092*/ 	.byte	0x01
	.zero		1


	//----- nvinfo : EIATTR_MERCURY_ISA_VERSION
	.align		4
        /*0094*/ 	.byte	0x03, 0x5f
        /*0096*/ 	.short	0x0101


	//----- nvinfo : EIATTR_VRC_CTA_INIT_COUNT
	.align		4
        /*0098*/ 	.byte	0x02, 0x4a
	.zero		1
	.zero		1


	//----- nvinfo : EIATTR_EXIT_INSTR_OFFSETS
	.align		4
        /*009c*/ 	.byte	0x04, 0x1c
        /*009e*/ 	.short	(.L_27 - .L_26)


	//   ....[0]....
.L_26:
        /*00a0*/ 	.word	0x00008ef0


	//----- nvinfo : EIATTR_CRS_STACK_SIZE
	.align		4
.L_27:
        /*00a4*/ 	.byte	0x04, 0x1e
        /*00a6*/ 	.short	(.L_29 - .L_28)
.L_28:
        /*00a8*/ 	.word	0x00000000


	//----- nvinfo : EIATTR_CBANK_PARAM_SIZE
	.align		4
.L_29:
        /*00ac*/ 	.byte	0x03, 0x19
        /*00ae*/ 	.short	0x0030


	//----- nvinfo : EIATTR_PARAM_CBANK
	.align		4
        /*00b0*/ 	.byte	0x04, 0x0a
        /*00b2*/ 	.short	(.L_31 - .L_30)
	.align		4
.L_30:
        /*00b4*/ 	.word	index@(.nv.constant0._Z19flashattn_kernel_v4ILi64ELi32ELi32ELi32ELi4ELi4ELi8EEvPKfS1_S1_Pfiiif)
        /*00b8*/ 	.short	0x0380
        /*00ba*/ 	.short	0x0030


	//----- nvinfo : EIATTR_SW_WAR
	.align		4
.L_31:
        /*00bc*/ 	.byte	0x04, 0x36
        /*00be*/ 	.short	(.L_33 - .L_32)
.L_32:
        /*00c0*/ 	.word	0x00000008
.L_33:


//--------------------- .nv.callgraph             --------------------------
	.section	.nv.callgraph,"",@"SHT_CUDA_CALLGRAPH"
	.align	4
	.sectionentsize	8
	.align		4
        /*0000*/ 	.word	0x00000000
	.align		4
        /*0004*/ 	.word	0xffffffff
	.align		4
        /*0008*/ 	.word	0x00000000
	.align		4
        /*000c*/ 	.word	0xfffffffe
	.align		4
        /*0010*/ 	.word	0x00000000
	.align		4
        /*0014*/ 	.word	0xfffffffd
	.align		4
        /*0018*/ 	.word	0x00000000
	.align		4
        /*001c*/ 	.word	0xfffffffc


//--------------------- .text._Z19flashattn_kernel_v4ILi64ELi32ELi32ELi32ELi4ELi4ELi8EEvPKfS1_S1_Pfiiif --------------------------
	.section	.text._Z19flashattn_kernel_v4ILi64ELi32ELi32ELi32ELi4ELi4ELi8EEvPKfS1_S1_Pfiiif,"ax",@progbits
	.align	128
        .global         _Z19flashattn_kernel_v4ILi64ELi32ELi32ELi32ELi4ELi4ELi8EEvPKfS1_S1_Pfiiif
        .type           _Z19flashattn_kernel_v4ILi64ELi32ELi32ELi32ELi4ELi4ELi8EEvPKfS1_S1_Pfiiif,@function
        .size           _Z19flashattn_kernel_v4ILi64ELi32ELi32ELi32ELi4ELi4ELi8EEvPKfS1_S1_Pfiiif,(.L_x_19 - _Z19flashattn_kernel_v4ILi64ELi32ELi32ELi32ELi4ELi4ELi8EEvPKfS1_S1_Pfiiif)
        .other          _Z19flashattn_kernel_v4ILi64ELi32ELi32ELi32ELi4ELi4ELi8EEvPKfS1_S1_Pfiiif,@"STO_CUDA_ENTRY STV_DEFAULT"
_Z19flashattn_kernel_v4ILi64ELi32ELi32ELi32ELi4ELi4ELi8EEvPKfS1_S1_Pfiiif:
.text._Z19flashattn_kernel_v4ILi64ELi32ELi32ELi32ELi4ELi4ELi8EEvPKfS1_S1_Pfiiif:
[----:B------:R-:W-:Y:S01]  /*0000*/  LDC R1, c[0x0][0x37c] ;  /* 0x0000df00ff017b82 */ /* 0x000fe20000000800 */
[----:B------:R-:W0:Y:S07]  /*0010*/  S2R R5, SR_CTAID.Y ;  /* 0x0000000000057919 */ /* 0x000e2e0000002600 */
[----:B------:R-:W1:Y:S01]  /*0020*/  S2UR UR7, SR_CTAID.X ;  /* 0x00000000000779c3 */ /* 0x000e620000002500 */
[----:B------:R-:W2:Y:S01]  /*0030*/  LDCU.64 UR12, c[0x0][0x358] ;  /* 0x00006b00ff0c77ac */ /* 0x000ea20008000a00 */
[----:B------:R-:W3:Y:S06]  /*0040*/  S2R R7, SR_TID.X ;  /* 0x0000000000077919 */ /* 0x000eec0000002100 */
[----:B------:R-:W1:Y:S08]  /*0050*/  LDC R0, c[0x0][0x3a8] ;  /* 0x0000ea00ff007b82 */ /* 0x000e700000000800 */
[----:B------:R-:W4:Y:S01]  /*0060*/  LDC.64 R2, c[0x0][0x380] ;  /* 0x0000e000ff027b82 */ /* 0x000f220000000a00 */
[----:B-1----:R-:W-:Y:S01]  /*0070*/  IMAD R0, R0, UR7, RZ ;  /* 0x0000000700007c24 */ /* 0x002fe2000f8e02ff */
[----:B---3--:R-:W-:-:S04]  /*0080*/  LOP3.LUT R113, R7, 0x3f, RZ, 0xc0, !PT ;  /* 0x0000003f07717812 */ /* 0x008fc800078ec0ff */
[----:B0-----:R-:W-:-:S04]  /*0090*/  LEA R0, R5, R0, 0x5 ;  /* 0x0000000005007211 */ /* 0x001fc800078e28ff */
[----:B------:R-:W-:-:S05]  /*00a0*/  LEA R5, R0, R113, 0x6 ;  /* 0x0000007100057211 */ /* 0x000fca00078e30ff */
[----:B----4-:R-:W-:-:S05]  /*00b0*/  IMAD.WIDE R2, R5, 0x4, R2 ;  /* 0x0000000405027825 */ /* 0x010fca00078e0202 */
[----:B--2---:R-:W2:Y:S04]  /*00c0*/  LDG.E R0, desc[UR12][R2.64] ;  /* 0x0000000c02007981 */ /* 0x004ea8000c1e1900 */
[----:B------:R-:W3:Y:S04]  /*00d0*/  LDG.E R4, desc[UR12][R2.64+0x100] ;  /* 0x0001000c02047981 */ /* 0x000ee8000c1e1900 */
[----:B------:R-:W4:Y:S04]  /*00e0*/  LDG.E R6, desc[UR12][R2.64+0x200] ;  /* 0x0002000c02067981 */ /* 0x000f28000c1e1900 */
[----:B------:R-:W5:Y:S04]  /*00f0*/  LDG.E R8, desc[UR12][R2.64+0x300] ;  /* 0x0003000c02087981 */ /* 0x000f68000c1e1900 */
        /* <DEDUP_REMOVED lines=27> */
[----:B------:R0:W5:Y:S01]  /*02b0*/  LDG.E R64, desc[UR12][R2.64+0x1f00] ;  /* 0x001f000c02407981 */ /* 0x000162000c1e1900 */
[----:B------:R-:W1:Y:S01]  /*02c0*/  S2UR UR5, SR_CgaCtaId ;  /* 0x00000000000579c3 */ /* 0x000e620000008800 */
[----:B------:R-:W-:Y:S01]  /*02d0*/  UMOV UR4, 0x400 ;  /* 0x0000040000047882 */ /* 0x000fe20000000000 */
[C---:B------:R-:W-:Y:S01]  /*02e0*/  SHF.L.U32 R99, R7.reuse, 0x2, RZ ;  /* 0x0000000207637819 */ /* 0x040fe200000006ff */
[----:B------:R-:W-:Y:S01]  /*02f0*/  HFMA2 R106, -RZ, RZ, 0, 0 ;  /* 0x00000000ff6a7431 */ /* 0x000fe200000001ff */
[----:B------:R-:W-:-:S02]  /*0300*/  SHF.L.U32 R5, R7, 0x7, RZ ;  /* 0x0000000707057819 */ /* 0x000fc400000006ff */
[----:B------:R-:W-:Y:S02]  /*0310*/  CS2R R96, SRZ ;  /* 0x0000000000607805 */ /* 0x000fe4000001ff00 */
[----:B------:R-:W-:Y:S02]  /*0320*/  LOP3.LUT R99, R99, 0xfc, RZ, 0xc0, !PT ;  /* 0x000000fc63637812 */ /* 0x000fe400078ec0ff */
[----:B------:R-:W-:Y:S02]  /*0330*/  CS2R R94, SRZ ;  /* 0x00000000005e7805 */ /* 0x000fe4000001ff00 */
[----:B------:R-:W-:Y:S02]  /*0340*/  LOP3.LUT R5, R5, 0x1fc00, RZ, 0xc0, !PT ;  /* 0x0001fc0005057812 */ /* 0x000fe400078ec0ff */
[----:B------:R-:W-:Y:S02]  /*0350*/  CS2R R92, SRZ ;  /* 0x00000000005c7805 */ /* 0x000fe4000001ff00 */
[----:B------:R-:W-:-:S02]  /*0360*/  MOV R110, 0xff800000 ;  /* 0xff800000006e7802 */ /* 0x000fc40000000f00 */
[----:B------:R-:W-:Y:S02]  /*0370*/  CS2R R90, SRZ ;  /* 0x00000000005a7805 */ /* 0x000fe4000001ff00 */
[----:B------:R-:W-:Y:S02]  /*0380*/  CS2R R88, SRZ ;  /* 0x0000000000587805 */ /* 0x000fe4000001ff00 */
[----:B------:R-:W-:Y:S02]  /*0390*/  CS2R R86, SRZ ;  /* 0x0000000000567805 */ /* 0x000fe4000001ff00 */
[----:B------:R-:W-:Y:S02]  /*03a0*/  CS2R R84, SRZ ;  /* 0x0000000000547805 */ /* 0x000fe4000001ff00 */
[----:B------:R-:W-:Y:S02]  /*03b0*/  CS2R R82, SRZ ;  /* 0x0000000000527805 */ /* 0x000fe4000001ff00 */
[----:B------:R-:W-:-:S02]  /*03c0*/  CS2R R80, SRZ ;  /* 0x0000000000507805 */ /* 0x000fc4000001ff00 */
[----:B0-----:R-:W-:Y:S02]  /*03d0*/  CS2R R2, SRZ ;  /* 0x0000000000027805 */ /* 0x001fe4000001ff00 */
[----:B------:R-:W-:Y:S02]  /*03e0*/  CS2R R104, SRZ ;  /* 0x0000000000687805 */ /* 0x000fe4000001ff00 */
[----:B------:R-:W-:Y:S02]  /*03f0*/  MOV R103, RZ ;  /* 0x000000ff00677202 */ /* 0x000fe40000000f00 */
[----:B------:R-:W-:Y:S02]  /*0400*/  MOV R109, 0xff800000 ;  /* 0xff800000006d7802 */ /* 0x000fe40000000f00 */
[----:B------:R-:W-:Y:S01]  /*0410*/  MOV R108, 0xff800000 ;  /* 0xff800000006c7802 */ /* 0x000fe20000000f00 */
[----:B-1----:R-:W-:Y:S01]  /*0420*/  ULEA UR6, UR5, UR4, 0x18 ;  /* 0x0000000405067291 */ /* 0x002fe2000f8ec0ff */
[----:B------:R-:W-:Y:S01]  /*0430*/  MOV R107, 0xff800000 ;  /* 0xff800000006b7802 */ /* 0x000fe20000000f00 */
[----:B------:R-:W-:-:S04]  /*0440*/  UIADD3 UR4, UPT, UPT, UR4, 0x2000, URZ ;  /* 0x0000200004047890 */ /* 0x000fc8000fffe0ff */
[----:B------:R-:W-:Y:S01]  /*0450*/  MOV R98, UR6 ;  /* 0x0000000600627c02 */ /* 0x000fe20008000f00 */
[----:B------:R-:W-:-:S03]  /*0460*/  ULEA UR5, UR5, UR4, 0x18 ;  /* 0x0000000405057291 */ /* 0x000fc6000f8ec0ff */
[----:B------:R-:W-:Y:S01]  /*0470*/  IADD3 R98, PT, PT, R5, 0x200, R98 ;  /* 0x0000020005627810 */ /* 0x000fe20007ffe062 */
[----:B------:R-:W-:Y:S01]  /*0480*/  UMOV UR4, URZ ;  /* 0x000000ff00047c82 */ /* 0x000fe20008000000 */
[----:B--2---:R0:W-:Y:S04]  /*0490*/  STS [R99+UR6], R0 ;  /* 0x0000000063007988 */ /* 0x0041e80008000806 */
[----:B---3--:R-:W-:Y:S04]  /*04a0*/  STS [R99+UR6+0x100], R4 ;  /* 0x0001000463007988 */ /* 0x008fe80008000806 */
[----:B----4-:R-:W-:Y:S01]  /*04b0*/  STS [R99+UR6+0x200], R6 ;  /* 0x0002000663007988 */ /* 0x010fe20008000806 */
[----:B0-----:R-:W-:-:S03]  /*04c0*/  HFMA2 R0, -RZ, RZ, 0, 0 ;  /* 0x00000000ff007431 */ /* 0x001fc600000001ff */
[----:B-----5:R-:W-:Y:S04]  /*04d0*/  STS [R99+UR6+0x300], R8 ;  /* 0x0003000863007988 */ /* 0x020fe80008000806 */
[----:B------:R-:W-:Y:S04]  /*04e0*/  STS [R99+UR6+0x400], R10 ;  /* 0x0004000a63007988 */ /* 0x000fe80008000806 */
[----:B------:R-:W-:Y:S04]  /*04f0*/  STS [R99+UR6+0x500], R12 ;  /* 0x0005000c63007988 */ /* 0x000fe80008000806 */
[----:B------:R-:W-:Y:S04]  /*0500*/  STS [R99+UR6+0x600], R14 ;  /* 0x0006000e63007988 */ /* 0x000fe80008000806 */
[----:B------:R-:W-:Y:S04]  /*0510*/  STS [R99+UR6+0x700], R16 ;  /* 0x0007001063007988 */ /* 0x000fe80008000806 */
[----:B------:R-:W-:Y:S04]  /*0520*/  STS [R99+UR6+0x800], R18 ;  /* 0x0008001263007988 */ /* 0x000fe80008000806 */
[----:B------:R-:W-:Y:S04]  /*0530*/  STS [R99+UR6+0x900], R20 ;  /* 0x0009001463007988 */ /* 0x000fe80008000806 */
[----:B------:R-:W-:Y:S04]  /*0540*/  STS [R99+UR6+0xa00], R22 ;  /* 0x000a001663007988 */ /* 0x000fe80008000806 */
[----:B------:R0:W-:Y:S04]  /*0550*/  STS [R99+UR6+0xb00], R24 ;  /* 0x000b001863007988 */ /* 0x0001e80008000806 */
[----:B------:R1:W-:Y:S04]  /*0560*/  STS [R99+UR6+0xc00], R26 ;  /* 0x000c001a63007988 */ /* 0x0003e80008000806 */
[----:B------:R2:W-:Y:S01]  /*0570*/  STS [R99+UR6+0xd00], R28 ;  /* 0x000d001c63007988 */ /* 0x0005e20008000806 */
[----:B0-----:R-:W-:-:S03]  /*0580*/  CS2R R24, SRZ ;  /* 0x0000000000187805 */ /* 0x001fc6000001ff00 */
[----:B------:R0:W-:Y:S01]  /*0590*/  STS [R99+UR6+0xe00], R30 ;  /* 0x000e001e63007988 */ /* 0x0001e20008000806 */
[----:B-1----:R-:W-:-:S03]  /*05a0*/  CS2R R26, SRZ ;  /* 0x00000000001a7805 */ /* 0x002fc6000001ff00 */
[----:B------:R1:W-:Y:S01]  /*05b0*/  STS [R99+UR6+0xf00], R32 ;  /* 0x000f002063007988 */ /* 0x0003e20008000806 */
[----:B--2---:R-:W-:-:S03]  /*05c0*/  CS2R R28, SRZ ;  /* 0x00000000001c7805 */ /* 0x004fc6000001ff00 */
[----:B------:R2:W-:Y:S01]  /*05d0*/  STS [R99+UR6+0x1000], R34 ;  /* 0x0010002263007988 */ /* 0x0005e20008000806 */
[----:B0-----:R-:W-:-:S03]  /*05e0*/  CS2R R30, SRZ ;  /* 0x00000000001e7805 */ /* 0x001fc6000001ff00 */
[----:B------:R0:W-:Y:S01]  /*05f0*/  STS [R99+UR6+0x1100], R36 ;  /* 0x0011002463007988 */ /* 0x0001e20008000806 */
[----:B-1----:R-:W-:-:S03]  /*0600*/  CS2R R32, SRZ ;  /* 0x0000000000207805 */ /* 0x002fc6000001ff00 */
[----:B------:R0:W-:Y:S01]  /*0610*/  STS [R99+UR6+0x1200], R38 ;  /* 0x0012002663007988 */ /* 0x0001e20008000806 */
[----:B--2---:R-:W-:-:S03]  /*0620*/  MOV R34, RZ ;  /* 0x000000ff00227202 */ /* 0x004fc60000000f00 */
[----:B------:R0:W-:Y:S04]  /*0630*/  STS [R99+UR6+0x1300], R40 ;  /* 0x0013002863007988 */ /* 0x0001e80008000806 */
        /* <DEDUP_REMOVED lines=11> */
[----:B------:R0:W-:Y:S01]  /*06f0*/  STS [R99+UR6+0x1f00], R64 ;  /* 0x001f004063007988 */ /* 0x0001e20008000806 */
[----:B------:R-:W-:Y:S06]  /*0700*/  BAR.SYNC.DEFER_BLOCKING 0x0 ;  /* 0x0000000000007b1d */ /* 0x000fec0000010000 */
.L_x_13:
[----:B------:R-:W1:Y:S01]  /*0710*/  LDCU UR6, c[0x0][0x3a8] ;  /* 0x00007500ff0677ac */ /* 0x000e620008000800 */
[----:B------:R-:W2:Y:S01]  /*0720*/  LDC.64 R4, c[0x0][0x388] ;  /* 0x0000e200ff047b82 */ /* 0x000ea20000000a00 */
[----:B------:R-:W-:Y:S01]  /*0730*/  MOV R8, UR4 ;  /* 0x0000000400087c02 */ /* 0x000fe20008000f00 */
[----:B-1----:R-:W-:-:S06]  /*0740*/  UIMAD UR8, UR7, UR6, URZ ;  /* 0x00000006070872a4 */ /* 0x002fcc000f8e02ff */
[----:B------:R-:W-:-:S04]  /*0750*/  MOV R6, UR8 ;  /* 0x0000000800067c02 */ /* 0x000fc80008000f00 */
[----:B------:R-:W-:-:S04]  /*0760*/  LEA R113, R6, R113, 0x6 ;  /* 0x0000007106717211 */ /* 0x000fc800078e30ff */
[----:B------:R-:W-:-:S05]  /*0770*/  LEA R113, R8, R113, 0xb ;  /* 0x0000007108717211 */ /* 0x000fca00078e58ff */
[----:B--2---:R-:W-:-:S05]  /*0780*/  IMAD.WIDE R4, R113, 0x4, R4 ;  /* 0x0000000471047825 */ /* 0x004fca00078e0204 */
[----:B------:R-:W2:Y:S04]  /*0790*/  LDG.E R6, desc[UR12][R4.64] ;  /* 0x0000000c04067981 */ /* 0x000ea8000c1e1900 */
        /* <DEDUP_REMOVED lines=8> */
[----:B0-----:R-:W5:Y:S04]  /*0820*/  LDG.E R36, desc[UR12][R4.64+0x900] ;  /* 0x0009000c04247981 */ /* 0x001f68000c1e1900 */
        /* <DEDUP_REMOVED lines=24> */
[----:B------:R-:W-:Y:S01]  /*09b0*/  MOV R47, RZ ;  /* 0x000000ff002f7202 */ /* 0x000fe20000000f00 */
[----:B------:R-:W0:Y:S01]  /*09c0*/  S2R R35, SR_TID.X ;  /* 0x0000000000237919 */ /* 0x000e220000002100 */
[----:B------:R-:W-:Y:S01]  /*09d0*/  UIADD3 UR6, UPT, UPT, UR9, 0x2000, URZ ;  /* 0x0000200009067890 */ /* 0x000fe2000fffe0ff */
[----:B------:R-:W-:-:S02]  /*09e0*/  MOV R63, RZ ;  /* 0x000000ff003f7202 */ /* 0x000fc40000000f00 */
[----:B------:R-:W-:Y:S02]  /*09f0*/  MOV R45, RZ ;  /* 0x000000ff002d7202 */ /* 0x000fe40000000f00 */
[----:B------:R-:W-:Y:S02]  /*0a00*/  MOV R41, RZ ;  /* 0x000000ff00297202 */ /* 0x000fe40000000f00 */
[----:B------:R-:W-:Y:S02]  /*0a10*/  MOV R43, RZ ;  /* 0x000000ff002b7202 */ /* 0x000fe40000000f00 */
[----:B------:R-:W-:Y:S02]  /*0a20*/  MOV R65, RZ ;  /* 0x000000ff00417202 */ /* 0x000fe40000000f00 */
[----:B------:R-:W-:Y:S02]  /*0a30*/  MOV R61, RZ ;  /* 0x000000ff003d7202 */ /* 0x000fe40000000f00 */
[----:B------:R-:W-:-:S02]  /*0a40*/  MOV R51, RZ ;  /* 0x000000ff00337202 */ /* 0x000fc40000000f00 */
[----:B------:R-:W-:Y:S02]  /*0a50*/  MOV R75, RZ ;  /* 0x000000ff004b7202 */ /* 0x000fe40000000f00 */
[----:B------:R-:W-:Y:S02]  /*0a60*/  MOV R69, RZ ;  /* 0x000000ff00457202 */ /* 0x000fe40000000f00 */
[----:B------:R-:W-:Y:S01]  /*0a70*/  MOV R67, RZ ;  /* 0x000000ff00437202 */ /* 0x000fe20000000f00 */
[----:B-1----:R-:W-:Y:S01]  /*0a80*/  ULEA UR6, UR10, UR6, 0x18 ;  /* 0x000000060a067291 */ /* 0x002fe2000f8ec0ff */
[----:B------:R-:W-:Y:S02]  /*0a90*/  MOV R59, RZ ;  /* 0x000000ff003b7202 */ /* 0x000fe40000000f00 */
[----:B------:R-:W-:Y:S02]  /*0aa0*/  MOV R71, RZ ;  /* 0x000000ff00477202 */ /* 0x000fe40000000f00 */
[----:B------:R-:W-:-:S02]  /*0ab0*/  MOV R57, RZ ;  /* 0x000000ff00397202 */ /* 0x000fc40000000f00 */
[----:B------:R-:W-:Y:S02]  /*0ac0*/  MOV R55, RZ ;  /* 0x000000ff00377202 */ /* 0x000fe40000000f00 */
[----:B------:R-:W-:Y:S02]  /*0ad0*/  MOV R49, RZ ;  /* 0x000000ff00317202 */ /* 0x000fe40000000f00 */
[----:B0-----:R-:W-:-:S04]  /*0ae0*/  SHF.L.U32 R4, R35, 0xa, RZ ;  /* 0x0000000a23047819 */ /* 0x001fc800000006ff */
[----:B------:R-:W-:-:S04]  /*0af0*/  LOP3.LUT R4, R4, 0x1c00, RZ, 0xc0, !PT ;  /* 0x00001c0004047812 */ /* 0x000fc800078ec0ff */
[----:B------:R-:W-:Y:S01]  /*0b00*/  IADD3 R53, PT, PT, R4, UR6, RZ ;  /* 0x0000000604357c10 */ /* 0x000fe2000fffe0ff */
[----:B------:R-:W-:Y:S01]  /*0b10*/  UMOV UR6, 0x200 ;  /* 0x0000020000067882 */ /* 0x000fe20000000000 */
[----:B--2---:R-:W-:Y:S04]  /*0b20*/  STS [R99+UR5], R6 ;  /* 0x0000000663007988 */ /* 0x004fe80008000805 */
[----:B---3--:R-:W-:Y:S04]  /*0b30*/  STS [R99+UR5+0x100], R8 ;  /* 0x0001000863007988 */ /* 0x008fe80008000805 */
[----:B----4-:R-:W-:Y:S04]  /*0b40*/  STS [R99+UR5+0x200], R10 ;  /* 0x0002000a63007988 */ /* 0x010fe80008000805 */
        /* <DEDUP_REMOVED lines=17> */
[----:B0-----:R-:W-:-:S03]  /*0c60*/  MOV R52, R98 ;  /* 0x0000006200347202 */ /* 0x001fc60000000f00 */
        /* <DEDUP_REMOVED lines=13> */
.L_x_0:
[----:B------:R-:W-:Y:S01]  /*0d40*/  LDS.64 R38, [R53+UR6+-0x200] ;  /* 0xfffe000635267984 */ /* 0x000fe20008000a00 */
[----:B-1----:R-:W-:-:S03]  /*0d50*/  MOV R54, UR6 ;  /* 0x0000000600367c02 */ /* 0x002fc60008000f00 */
[----:B------:R-:W0:Y:S01]  /*0d60*/  LDS.128 R4, [R52+-0x200] ;  /* 0xfffe000034047984 */ /* 0x000e220000000c00 */
[C-C-:B------:R-:W-:Y:S02]  /*0d70*/  IADD3 R46, PT, PT, R53.reuse, 0x8, R54.reuse ;  /* 0x00000008352e7810 */ /* 0x140fe40007ffe036 */
[C-C-:B------:R-:W-:Y:S01]  /*0d80*/  IADD3 R62, PT, PT, R53.reuse, 0x10, R54.reuse ;  /* 0x00000010353e7810 */ /* 0x140fe20007ffe036 */
[----:B------:R-:W1:Y:S01]  /*0d90*/  LDS.64 R36, [R53+UR6+-0x100] ;  /* 0xffff000635247984 */ /* 0x000e620008000a00 */
[----:B------:R-:W-:-:S03]  /*0da0*/  IADD3 R54, PT, PT, R53, 0x18, R54 ;  /* 0x0000001835367810 */ /* 0x000fc60007ffe036 */
[----:B------:R-:W2:Y:S04]  /*0db0*/  LDS.64 R22, [R53+UR6] ;  /* 0x0000000635167984 */ /* 0x000ea80008000a00 */
[----:B------:R-:W3:Y:S01]  /*0dc0*/  LDS.64 R20, [R53+UR6+0x100] ;  /* 0x0001000635147984 */ /* 0x000ee20008000a00 */
[----:B------:R-:W-:-:S03]  /*0dd0*/  UIADD3 UR6, UPT, UPT, UR6, 0x20, URZ ;  /* 0x0000002006067890 */ /* 0x000fc6000fffe0ff */
[----:B------:R-:W4:Y:S01]  /*0de0*/  LDS.128 R8, [R52+-0x100] ;  /* 0xffff000034087984 */ /* 0x000f220000000c00 */
[----:B------:R-:W-:-:S03]  /*0df0*/  UISETP.NE.AND UP0, UPT, UR6, 0x300, UPT ;  /* 0x000003000600788c */ /* 0x000fc6000bf05270 */
[----:B------:R-:W5:Y:S04]  /*0e00*/  LDS.128 R12, [R52] ;  /* 0x00000000340c7984 */ /* 0x000f680000000c00 */
[----:B------:R-:W5:Y:S01]  /*0e10*/  LDS.128 R16, [R52+0x100] ;  /* 0x0001000034107984 */ /* 0x000f620000000c00 */
[----:B0-----:R-:W-:-:S03]  /*0e20*/  FFMA R40, R4, R38, R49 ;  /* 0x0000002604287223 */ /* 0x001fc60000000031 */
[----:B------:R-:W0:Y:S01]  /*0e30*/  LDS.64 R48, [R46+-0x200] ;  /* 0xfffe00002e307984 */ /* 0x000e220000000a00 */
[C---:B-1----:R-:W-:Y:S01]  /*0e40*/  FFMA R42, R4.reuse, R36, R55 ;  /* 0x00000024042a7223 */ /* 0x042fe20000000037 */
[C---:B------:R-:W-:Y:S01]  /*0e50*/  FFMA R73, R5.reuse, R39, R40 ;  /* 0x0000002705497223 */ /* 0x040fe20000000028 */
[C---:B--2---:R-:W-:Y:S01]  /*0e60*/  FFMA R44, R4.reuse, R22, R57 ;  /* 0x00000016042c7223 */ /* 0x044fe20000000039 */
[----:B---3--:R-:W-:Y:S01]  /*0e70*/  FFMA R4, R4, R20, R71 ;  /* 0x0000001404047223 */ /* 0x008fe20000000047 */
[C---:B------:R-:W-:Y:S02]  /*0e80*/  FFMA R71, R5.reuse, R37, R42 ;  /* 0x0000002505477223 */ /* 0x040fe4000000002a */
[C---:B------:R-:W-:Y:S01]  /*0e90*/  FFMA R57, R5.reuse, R23, R44 ;  /* 0x0000001705397223 */ /* 0x040fe2000000002c */
[C---:B----4-:R-:W-:Y:S01]  /*0ea0*/  FFMA R40, R8.reuse, R38, R59 ;  /* 0x0000002608287223 */ /* 0x050fe2000000003b */
[C---:B------:R-:W-:Y:S01]  /*0eb0*/  FFMA R42, R8.reuse, R36, R67 ;  /* 0x00000024082a7223 */ /* 0x040fe20000000043 */
[C---:B------:R-:W-:Y:S01]  /*0ec0*/  FFMA R44, R8.reuse, R22, R69 ;  /* 0x00000016082c7223 */ /* 0x040fe20000000045 */
[----:B------:R-:W-:Y:S01]  /*0ed0*/  FFMA R55, R5, R21, R4 ;  /* 0x0000001505377223 */ /* 0x000fe20000000004 */
[----:B------:R-:W-:Y:S01]  /*0ee0*/  FFMA R8, R8, R20, R75 ;  /* 0x0000001408087223 */ /* 0x000fe2000000004b */
[----:B------:R-:W1:Y:S01]  /*0ef0*/  LDS.64 R4, [R46+-0x100] ;  /* 0xffff00002e047984 */ /* 0x000e620000000a00 */
[C---:B------:R-:W-:Y:S01]  /*0f00*/  FFMA R75, R9.reuse, R39, R40 ;  /* 0x00000027094b7223 */ /* 0x040fe20000000028 */
[C---:B------:R-:W-:Y:S01]  /*0f10*/  FFMA R69, R9.reuse, R37, R42 ;  /* 0x0000002509457223 */ /* 0x040fe2000000002a */
[C---:B------:R-:W-:Y:S01]  /*0f20*/  FFMA R67, R9.reuse, R23, R44 ;  /* 0x0000001709437223 */ /* 0x040fe2000000002c */
[C---:B-----5:R-:W-:Y:S01]  /*0f30*/  FFMA R40, R12.reuse, R38, R51 ;  /* 0x000000260c287223 */ /* 0x060fe20000000033 */
[C---:B------:R-:W-:Y:S01]  /*0f40*/  FFMA R42, R12.reuse, R36, R61 ;  /* 0x000000240c2a7223 */ /* 0x040fe2000000003d */
[C---:B------:R-:W-:Y:S01]  /*0f50*/  FFMA R44, R12.reuse, R22, R65 ;  /* 0x000000160c2c7223 */ /* 0x040fe20000000041 */
[----:B------:R-:W-:Y:S01]  /*0f60*/  FFMA R12, R12, R20, R43 ;  /* 0x000000140c0c7223 */ /* 0x000fe2000000002b */
[----:B------:R-:W-:Y:S01]  /*0f70*/  FFMA R59, R9, R21, R8 ;  /* 0x00000015093b7223 */ /* 0x000fe20000000008 */
[C---:B------:R-:W-:Y:S01]  /*0f80*/  FFMA R79, R13.reuse, R39, R40 ;  /* 0x000000270d4f7223 */ /* 0x040fe20000000028 */
[----:B------:R-:W2:Y:S01]  /*0f90*/  LDS.64 R8, [R46] ;  /* 0x000000002e087984 */ /* 0x000ea20000000a00 */
[C---:B------:R-:W-:Y:S01]  /*0fa0*/  FFMA R77, R13.reuse, R37, R42 ;  /* 0x000000250d4d7223 */ /* 0x040fe2000000002a */
[C---:B------:R-:W-:Y:S01]  /*0fb0*/  FFMA R65, R13.reuse, R23, R44 ;  /* 0x000000170d417223 */ /* 0x040fe2000000002c */
[----:B------:R-:W-:Y:S01]  /*0fc0*/  FFMA R61, R13, R21, R12 ;  /* 0x000000150d3d7223 */ /* 0x000fe2000000000c */
[C---:B------:R-:W-:Y:S01]  /*0fd0*/  FFMA R38, R16.reuse, R38, R41 ;  /* 0x0000002610267223 */ /* 0x040fe20000000029 */
[C---:B------:R-:W-:Y:S01]  /*0fe0*/  FFMA R36, R16.reuse, R36, R45 ;  /* 0x0000002410247223 */ /* 0x040fe2000000002d */
[----:B------:R-:W3:Y:S01]  /*0ff0*/  LDS.64 R12, [R46+0x100] ;  /* 0x000100002e0c7984 */ /* 0x000ee20000000a00 */
[C---:B------:R-:W-:Y:S01]  /*1000*/  FFMA R22, R16.reuse, R22, R63 ;  /* 0x0000001610167223 */ /* 0x040fe2000000003f */
[----:B------:R-:W-:Y:S01]  /*1010*/  FFMA R16, R16, R20, R47 ;  /* 0x0000001410107223 */ /* 0x000fe2000000002f */
[C---:B------:R-:W-:Y:S01]  /*1020*/  FFMA R101, R17.reuse, R39, R38 ;  /* 0x0000002711657223 */ /* 0x040fe20000000026 */
[C---:B------:R-:W-:Y:S01]  /*1030*/  FFMA R111, R17.reuse, R37, R36 ;  /* 0x00000025116f7223 */ /* 0x040fe20000000024 */
[----:B------:R-:W-:Y:S01]  /*1040*/  LDS.64 R50, [R62+-0x200] ;  /* 0xfffe00003e327984 */ /* 0x000fe20000000a00 */
[C---:B------:R-:W-:Y:S01]  /*1050*/  FFMA R113, R17.reuse, R23, R22 ;  /* 0x0000001711717223 */ /* 0x040fe20000000016 */
[----:B------:R-:W-:Y:S01]  /*1060*/  FFMA R63, R17, R21, R16 ;  /* 0x00000015113f7223 */ /* 0x000fe20000000010 */
[C---:B0-----:R-:W-:Y:S01]  /*1070*/  FFMA R56, R48.reuse, R6, R73 ;  /* 0x0000000630387223 */ /* 0x041fe20000000049 */
[----:B------:R-:W0:Y:S01]  /*1080*/  LDS.128 R36, [R52+-0xf0] ;  /* 0xffff100034247984 */ /* 0x000e220000000c00 */
[C---:B------:R-:W-:Y:S01]  /*1090*/  FFMA R58, R48.reuse, R10, R75 ;  /* 0x0000000a303a7223 */ /* 0x040fe2000000004b */
[C---:B------:R-:W-:Y:S01]  /*10a0*/  FFMA R60, R48.reuse, R14, R79 ;  /* 0x0000000e303c7223 */ /* 0x040fe2000000004f */
[-C--:B------:R-:W-:Y:S01]  /*10b0*/  FFMA R73, R7, R49.reuse, R56 ;  /* 0x0000003107497223 */ /* 0x080fe20000000038 */
[----:B------:R-:W4:Y:S01]  /*10c0*/  LDS.128 R20, [R52+-0x1f0] ;  /* 0xfffe100034147984 */ /* 0x000f220000000c00 */
[-C--:B------:R-:W-:Y:S01]  /*10d0*/  FFMA R75, R11, R49.reuse, R58 ;  /* 0x000000310b4b7223 */ /* 0x080fe2000000003a */
[-C--:B------:R-:W-:Y:S01]  /*10e0*/  FFMA R79, R15, R49.reuse, R60 ;  /* 0x000000310f4f7223 */ /* 0x080fe2000000003c */
[----:B------:R-:W-:Y:S01]  /*10f0*/  FFMA R48, R48, R18, R101 ;  /* 0x0000001230307223 */ /* 0x000fe20000000065 */
[----:B------:R-:W5:Y:S03]  /*1100*/  LDS.64 R16, [R62+-0x100] ;  /* 0xffff00003e107984 */ /* 0x000f660000000a00 */
[----:B------:R-:W-:Y:S01]  /*1110*/  FFMA R101, R19, R49, R48 ;  /* 0x0000003113657223 */ /* 0x000fe20000000030 */
[----:B------:R-:W5:Y:S01]  /*1120*/  LDS.128 R40, [R52+0x10] ;  /* 0x0000100034287984 */ /* 0x000f620000000c00 */
[C---:B-1----:R-:W-:Y:S01]  /*1130*/  FFMA R56, R4.reuse, R6, R71 ;  /* 0x0000000604387223 */ /* 0x042fe20000000047 */
[C---:B------:R-:W-:Y:S01]  /*1140*/  FFMA R58, R4.reuse, R10, R69 ;  /* 0x0000000a043a7223 */ /* 0x040fe20000000045 */
[C---:B------:R-:W-:Y:S01]  /*1150*/  FFMA R60, R4.reuse, R14, R77 ;  /* 0x0000000e043c7223 */ /* 0x040fe2000000004d */
[----:B------:R1:W5:Y:S01]  /*1160*/  LDS.128 R44, [R52+0x110] ;  /* 0x00011000342c7984 */ /* 0x0003620000000c00 */
[----:B------:R-:W-:Y:S01]  /*1170*/  FFMA R4, R4, R18, R111 ;  /* 0x0000001204047223 */ /* 0x000fe2000000006f */
[-C--:B------:R-:W-:Y:S01]  /*1180*/  FFMA R69, R7, R5.reuse, R56 ;  /* 0x0000000507457223 */ /* 0x080fe20000000038 */
[-C--:B------:R-:W-:Y:S01]  /*1190*/  FFMA R71, R11, R5.reuse, R58 ;  /* 0x000000050b477223 */ /* 0x080fe2000000003a */
[-C--:B------:R-:W-:Y:S01]  /*11a0*/  FFMA R77, R15, R5.reuse, R60 ;  /* 0x000000050f4d7223 */ /* 0x080fe2000000003c */
[----:B------:R-:W5:Y:S01]  /*11b0*/  LDS.64 R48, [R62] ;  /* 0x000000003e307984 */ /* 0x000f620000000a00 */
[----:B------:R-:W-:Y:S01]  /*11c0*/  FFMA R111, R19, R5, R4 ;  /* 0x00000005136f7223 */ /* 0x000fe20000000004 */
[C---:B--2---:R-:W-:Y:S01]  /*11d0*/  FFMA R56, R8.reuse, R6, R57 ;  /* 0x0000000608387223 */ /* 0x044fe20000000039 */
[C---:B------:R-:W-:Y:S01]  /*11e0*/  FFMA R58, R8.reuse, R10, R67 ;  /* 0x0000000a083a7223 */ /* 0x040fe20000000043 */
[C---:B------:R-:W-:Y:S01]  /*11f0*/  FFMA R60, R8.reuse, R14, R65 ;  /* 0x0000000e083c7223 */ /* 0x040fe20000000041 */
[----:B------:R-:W-:Y:S01]  /*1200*/  FFMA R8, R8, R18, R113 ;  /* 0x0000001208087223 */ /* 0x000fe20000000071 */
[----:B------:R-:W2:Y:S01]  /*1210*/  LDS.64 R4, [R62+0x100] ;  /* 0x000100003e047984 */ /* 0x000ea20000000a00 */
[-C--:B------:R-:W-:Y:S01]  /*1220*/  FFMA R67, R7, R9.reuse, R56 ;  /* 0x0000000907437223 */ /* 0x080fe20000000038 */
[C---:B---3--:R-:W-:Y:S01]  /*1230*/  FFMA R6, R12.reuse, R6, R55 ;  /* 0x000000060c067223 */ /* 0x048fe20000000037 */
[C---:B------:R-:W-:Y:S01]  /*1240*/  FFMA R10, R12.reuse, R10, R59 ;  /* 0x0000000a0c0a7223 */ /* 0x040fe2000000003b */
[C---:B------:R-:W-:Y:S01]  /*1250*/  FFMA R14, R12.reuse, R14, R61 ;  /* 0x0000000e0c0e7223 */ /* 0x040fe2000000003d */
[----:B------:R-:W-:Y:S01]  /*1260*/  FFMA R12, R12, R18, R63 ;  /* 0x000000120c0c7223 */ /* 0x000fe2000000003f */
[-C--:B------:R-:W-:Y:S01]  /*1270*/  FFMA R65, R11, R9.reuse, R58 ;  /* 0x000000090b417223 */ /* 0x080fe2000000003a */
[-C--:B------:R-:W-:Y:S01]  /*1280*/  FFMA R57, R15, R9.reuse, R60 ;  /* 0x000000090f397223 */ /* 0x080fe2000000003c */
[C---:B------:R-:W-:Y:S01]  /*1290*/  FFMA R113, R19.reuse, R9, R8 ;  /* 0x0000000913717223 */ /* 0x040fe20000000008 */
[-C--:B------:R-:W-:Y:S01]  /*12a0*/  FFMA R19, R19, R13.reuse, R12 ;  /* 0x0000000d13137223 */ /* 0x080fe2000000000c */
[----:B------:R-:W3:Y:S01]  /*12b0*/  LDS.64 R8, [R54+-0x200] ;  /* 0xfffe000036087984 */ /* 0x000ee20000000a00 */
[-C--:B0-----:R-:W-:Y:S01]  /*12c0*/  FFMA R12, R36, R50.reuse, R75 ;  /* 0x00000032240c7223 */ /* 0x081fe2000000004b */
[-C--:B------:R-:W-:Y:S01]  /*12d0*/  FFMA R59, R11, R13.reuse, R10 ;  /* 0x0000000d0b3b7223 */ /* 0x080fe2000000000a */
[-C--:B------:R-:W-:Y:S01]  /*12e0*/  FFMA R55, R7, R13.reuse, R6 ;  /* 0x0000000d07377223 */ /* 0x080fe20000000006 */
[----:B------:R-:W-:Y:S01]  /*12f0*/  FFMA R15, R15, R13, R14 ;  /* 0x0000000d0f0f7223 */ /* 0x000fe2000000000e */
[----:B----4-:R-:W-:Y:S01]  /*1300*/  FFMA R10, R20, R50, R73 ;  /* 0x00000032140a7223 */ /* 0x010fe20000000049 */
[----:B------:R-:W0:Y:S01]  /*1310*/  LDS.64 R6, [R54+-0x100] ;  /* 0xffff000036067984 */ /* 0x000e220000000a00 */
[-C--:B------:R-:W-:Y:S01]  /*1320*/  FFMA R73, R37, R51.reuse, R12 ;  /* 0x0000003325497223 */ /* 0x080fe2000000000c */
[----:B-1----:R-:W-:Y:S01]  /*1330*/  IADD3 R52, PT, PT, R52, 0x20, RZ ;  /* 0x0000002034347810 */ /* 0x002fe20007ffe0ff */
[----:B-----5:R-:W-:Y:S01]  /*1340*/  FFMA R12, R20, R16, R69 ;  /* 0x00000010140c7223 */ /* 0x020fe20000000045 */
[----:B------:R-:W-:-:S02]  /*1350*/  FFMA R61, R21, R51, R10 ;  /* 0x00000033153d7223 */ /* 0x000fc4000000000a */
[----:B------:R-:W1:Y:S01]  /*1360*/  LDS.64 R10, [R54] ;  /* 0x00000000360a7984 */ /* 0x000e620000000a00 */
[----:B------:R-:W-:Y:S01]  /*1370*/  FFMA R63, R21, R17, R12 ;  /* 0x00000011153f7223 */ /* 0x000fe2000000000c */
[C---:B------:R-:W-:Y:S01]  /*1380*/  FFMA R14, R40.reuse, R50, R79 ;  /* 0x00000032280e7223 */ /* 0x040fe2000000004f */
[-C--:B------:R-:W-:Y:S01]  /*1390*/  FFMA R18, R40, R16.reuse, R77 ;  /* 0x0000001028127223 */ /* 0x080fe2000000004d */
[----:B------:R-:W4:Y:S02]  /*13a0*/  LDS.64 R12, [R54+0x100] ;  /* 0x00010000360c7984 */ /* 0x000f240000000a00 */
[C---:B------:R-:W-:Y:S01]  /*13b0*/  FFMA R75, R41.reuse, R51, R14 ;  /* 0x00000033294b7223 */ /* 0x040fe2000000000e */
[-C--:B------:R-:W-:Y:S01]  /*13c0*/  FFMA R14, R36, R16.reuse, R71 ;  /* 0x00000010240e7223 */ /* 0x080fe20000000047 */
[C---:B------:R-:W-:Y:S01]  /*13d0*/  FFMA R16, R44.reuse, R16, R111 ;  /* 0x000000102c107223 */ /* 0x040fe2000000006f */
[-C--:B------:R-:W-:Y:S01]  /*13e0*/  FFMA R71, R41, R17.reuse, R18 ;  /* 0x0000001129477223 */ /* 0x080fe20000000012 */
[----:B------:R-:W-:Y:S01]  /*13f0*/  FFMA R50, R44, R50, R101 ;  /* 0x000000322c327223 */ /* 0x000fe20000000065 */
[-C--:B------:R-:W-:Y:S01]  /*1400*/  FFMA R69, R37, R17.reuse, R14 ;  /* 0x0000001125457223 */ /* 0x080fe2000000000e */
[C---:B------:R-:W-:Y:S01]  /*1410*/  FFMA R77, R45.reuse, R17, R16 ;  /* 0x000000112d4d7223 */ /* 0x040fe20000000010 */
[-C--:B------:R-:W-:Y:S01]  /*1420*/  FFMA R14, R20, R48.reuse, R67 ;  /* 0x00000030140e7223 */ /* 0x080fe20000000043 */
[-C--:B------:R-:W-:Y:S01]  /*1430*/  FFMA R16, R36, R48.reuse, R65 ;  /* 0x0000003024107223 */ /* 0x080fe20000000041 */
[----:B------:R-:W-:Y:S01]  /*1440*/  FFMA R18, R40, R48, R57 ;  /* 0x0000003028127223 */ /* 0x000fe20000000039 */
[----:B------:R-:W-:Y:S01]  /*1450*/  FFMA R51, R45, R51, R50 ;  /* 0x000000332d337223 */ /* 0x000fe20000000032 */
[-C--:B------:R-:W-:Y:S01]  /*1460*/  FFMA R17, R21, R49.reuse, R14 ;  /* 0x0000003115117223 */ /* 0x080fe2000000000e */
[-C--:B--2---:R-:W-:Y:S01]  /*1470*/  FFMA R20, R20, R4.reuse, R55 ;  /* 0x0000000414147223 */ /* 0x084fe20000000037 */
[-C--:B------:R-:W-:Y:S01]  /*1480*/  FFMA R36, R36, R4.reuse, R59 ;  /* 0x0000000424247223 */ /* 0x080fe2000000003b */
[-C--:B------:R-:W-:Y:S01]  /*1490*/  FFMA R40, R40, R4.reuse, R15 ;  /* 0x0000000428287223 */ /* 0x080fe2000000000f */
[C---:B------:R-:W-:Y:S01]  /*14a0*/  FFMA R4, R44.reuse, R4, R19 ;  /* 0x000000042c047223 */ /* 0x040fe20000000013 */
[----:B------:R-:W-:Y:S01]  /*14b0*/  FFMA R57, R37, R49, R16 ;  /* 0x0000003125397223 */ /* 0x000fe20000000010 */
[-C--:B------:R-:W-:Y:S01]  /*14c0*/  FFMA R21, R21, R5.reuse, R20 ;  /* 0x0000000515157223 */ /* 0x080fe20000000014 */
[-C--:B------:R-:W-:Y:S01]  /*14d0*/  FFMA R37, R37, R5.reuse, R36 ;  /* 0x0000000525257223 */ /* 0x080fe20000000024 */
[-C--:B------:R-:W-:Y:S01]  /*14e0*/  FFMA R15, R41, R5.reuse, R40 ;  /* 0x00000005290f7223 */ /* 0x080fe20000000028 */
[----:B------:R-:W-:Y:S01]  /*14f0*/  FFMA R5, R45, R5, R4 ;  /* 0x000000052d057223 */ /* 0x000fe20000000004 */
[----:B------:R-:W-:Y:S01]  /*1500*/  FFMA R48, R44, R48, R113 ;  /* 0x000000302c307223 */ /* 0x000fe20000000071 */
[C---:B---3--:R-:W-:Y:S01]  /*1510*/  FFMA R4, R8.reuse, R22, R61 ;  /* 0x0000001608047223 */ /* 0x048fe2000000003d */
[C---:B------:R-:W-:Y:S01]  /*1520*/  FFMA R14, R8.reuse, R38, R73 ;  /* 0x00000026080e7223 */ /* 0x040fe20000000049 */
[C---:B------:R-:W-:Y:S01]  /*1530*/  FFMA R16, R8.reuse, R42, R75 ;  /* 0x0000002a08107223 */ /* 0x040fe2000000004b */
[----:B------:R-:W-:Y:S01]  /*1540*/  FFMA R8, R8, R46, R51 ;  /* 0x0000002e08087223 */ /* 0x000fe20000000033 */
[-C--:B------:R-:W-:Y:S01]  /*1550*/  FFMA R65, R41, R49.reuse, R18 ;  /* 0x0000003129417223 */ /* 0x080fe20000000012 */
[----:B------:R-:W-:Y:S01]  /*1560*/  FFMA R79, R45, R49, R48 ;  /* 0x000000312d4f7223 */ /* 0x000fe20000000030 */
[-C--:B------:R-:W-:Y:S01]  /*1570*/  FFMA R49, R23, R9.reuse, R4 ;  /* 0x0000000917317223 */ /* 0x080fe20000000004 */
[-C--:B------:R-:W-:Y:S01]  /*1580*/  FFMA R59, R39, R9.reuse, R14 ;  /* 0x00000009273b7223 */ /* 0x080fe2000000000e */
[----:B------:R-:W-:Y:S01]  /*1590*/  FFMA R41, R47, R9, R8 ;  /* 0x000000092f297223 */ /* 0x000fe20000000008 */
[C---:B0-----:R-:W-:Y:S01]  /*15a0*/  FFMA R4, R6.reuse, R22, R63 ;  /* 0x0000001606047223 */ /* 0x041fe2000000003f */
[C---:B------:R-:W-:Y:S01]  /*15b0*/  FFMA R8, R6.reuse, R38, R69 ;  /* 0x0000002606087223 */ /* 0x040fe20000000045 */
[C---:B------:R-:W-:Y:S01]  /*15c0*/  FFMA R14, R6.reuse, R42, R71 ;  /* 0x0000002a060e7223 */ /* 0x040fe20000000047 */
[----:B------:R-:W-:Y:S01]  /*15d0*/  FFMA R6, R6, R46, R77 ;  /* 0x0000002e06067223 */ /* 0x000fe2000000004d */
[-C--:B------:R-:W-:Y:S01]  /*15e0*/  FFMA R55, R23, R7.reuse, R4 ;  /* 0x0000000717377223 */ /* 0x080fe20000000004 */
[-C--:B------:R-:W-:Y:S01]  /*15f0*/  FFMA R67, R39, R7.reuse, R8 ;  /* 0x0000000727437223 */ /* 0x080fe20000000008 */
[C---:B-1----:R-:W-:Y:S01]  /*1600*/  FFMA R4, R10.reuse, R22, R17 ;  /* 0x000000160a047223 */ /* 0x042fe20000000011 */
[----:B------:R-:W-:Y:S01]  /*1610*/  FFMA R45, R47, R7, R6 ;  /* 0x000000072f2d7223 */ /* 0x000fe20000000006 */
[C---:B------:R-:W-:Y:S01]  /*1620*/  FFMA R6, R10.reuse, R38, R57 ;  /* 0x000000260a067223 */ /* 0x040fe20000000039 */
[C---:B------:R-:W-:Y:S01]  /*1630*/  FFMA R8, R10.reuse, R42, R65 ;  /* 0x0000002a0a087223 */ /* 0x040fe20000000041 */
[----:B------:R-:W-:Y:S01]  /*1640*/  FFMA R10, R10, R46, R79 ;  /* 0x0000002e0a0a7223 */ /* 0x000fe2000000004f */
[C---:B----4-:R-:W-:Y:S01]  /*1650*/  FFMA R22, R12.reuse, R22, R21 ;  /* 0x000000160c167223 */ /* 0x050fe20000000015 */
[C---:B------:R-:W-:Y:S01]  /*1660*/  FFMA R38, R12.reuse, R38, R37 ;  /* 0x000000260c267223 */ /* 0x040fe20000000025 */
[C---:B------:R-:W-:Y:S01]  /*1670*/  FFMA R42, R12.reuse, R42, R15 ;  /* 0x0000002a0c2a7223 */ /* 0x040fe2000000000f */
[----:B------:R-:W-:Y:S01]  /*1680*/  FFMA R12, R12, R46, R5 ;  /* 0x0000002e0c0c7223 */ /* 0x000fe20000000005 */
[C---:B------:R-:W-:Y:S01]  /*1690*/  FFMA R51, R43.reuse, R9, R16 ;  /* 0x000000092b337223 */ /* 0x040fe20000000010 */
[C---:B------:R-:W-:Y:S01]  /*16a0*/  FFMA R61, R43.reuse, R7, R14 ;  /* 0x000000072b3d7223 */ /* 0x040fe2000000000e */
[-C--:B------:R-:W-:Y:S01]  /*16b0*/  FFMA R65, R43, R11.reuse, R8 ;  /* 0x0000000b2b417223 */ /* 0x080fe20000000008 */
[-C--:B------:R-:W-:Y:S01]  /*16c0*/  FFMA R63, R47, R11.reuse, R10 ;  /* 0x0000000b2f3f7223 */ /* 0x080fe2000000000a */
[-C--:B------:R-:W-:Y:S01]  /*16d0*/  FFMA R57, R23, R11.reuse, R4 ;  /* 0x0000000b17397223 */ /* 0x080fe20000000004 */
[----:B------:R-:W-:Y:S01]  /*16e0*/  FFMA R69, R39, R11, R6 ;  /* 0x0000000b27457223 */ /* 0x000fe20000000006 */
[-C--:B------:R-:W-:Y:S01]  /*16f0*/  FFMA R71, R23, R13.reuse, R22 ;  /* 0x0000000d17477223 */ /* 0x080fe20000000016 */
[-C--:B------:R-:W-:Y:S01]  /*1700*/  FFMA R75, R39, R13.reuse, R38 ;  /* 0x0000000d274b7223 */ /* 0x080fe20000000026 */
[-C--:B------:R-:W-:Y:S01]  /*1710*/  FFMA R43, R43, R13.reuse, R42 ;  /* 0x0000000d2b2b7223 */ /* 0x080fe2000000002a */
[----:B------:R-:W-:Y:S01]  /*1720*/  FFMA R47, R47, R13, R12 ;  /* 0x0000000d2f2f7223 */ /* 0x000fe2000000000c */
[----:B------:R-:W-:Y:S06]  /*1730*/  BRA.U UP0, `(.L_x_0) ;  /* 0xfffffff500807547 */ /* 0x000fec000b83ffff */
[----:B------:R-:W0:Y:S01]  /*1740*/  S2R R100, SR_CTAID.Y ;  /* 0x0000000000647919 */ /* 0x000e220000002600 */
[----:B------:R-:W1:Y:S01]  /*1750*/  LDCU UR11, c[0x0][0x3ac] ;  /* 0x00007580ff0b77ac */ /* 0x000e620008000800 */
[----:B------:R-:W-:Y:S01]  /*1760*/  SHF.R.U32.HI R9, RZ, 0x3, R35 ;  /* 0x00000003ff097819 */ /* 0x000fe20000011623 */
[----:B------:R-:W2:Y:S01]  /*1770*/  LDC.64 R124, c[0x0][0x390] ;  /* 0x0000e400ff7c7b82 */ /* 0x000ea20000000a00 */
[C---:B------:R-:W-:Y:S01]  /*1780*/  SHF.L.U32 R76, R35.reuse, 0x2, RZ ;  /* 0x00000002234c7819 */ /* 0x040fe200000006ff */
[----:B------:R-:W-:Y:S01]  /*1790*/  UIADD3 UR6, UPT, UPT, UR9, 0x6000, URZ ;  /* 0x0000600009067890 */ /* 0x000fe2000fffe0ff */
[----:B------:R-:W-:Y:S02]  /*17a0*/  MOV R5, UR4 ;  /* 0x0000000400057c02 */ /* 0x000fe40008000f00 */
[----:B------:R-:W-:Y:S01]  /*17b0*/  LOP3.LUT R4, R76, 0x1c, RZ, 0xc0, !PT ;  /* 0x0000001c4c047812 */ /* 0x000fe200078ec0ff */
[----:B------:R-:W-:Y:S01]  /*17c0*/  ULEA UR7, UR10, UR6, 0x18 ;  /* 0x000000060a077291 */ /* 0x000fe2000f8ec0ff */
[----:B------:R-:W-:Y:S01]  /*17d0*/  SHF.L.U32 R77, R35, 0x4, RZ ;  /* 0x00000004234d7819 */ /* 0x000fe200000006ff */
[----:B------:R-:W-:Y:S01]  /*17e0*/  USHF.L.U32 UR6, UR8, 0x6, URZ ;  /* 0x0000000608067899 */ /* 0x000fe200080006ff */
[----:B------:R-:W-:-:S02]  /*17f0*/  LEA R4, R5, R4, 0x5 ;  /* 0x0000000405047211 */ /* 0x000fc400078e28ff */
[----:B------:R-:W-:Y:S02]  /*1800*/  SHF.L.U32 R102, R9, 0x9, RZ ;  /* 0x0000000909667819 */ /* 0x000fe400000006ff */
[C---:B------:R-:W-:Y:S02]  /*1810*/  IADD3 R12, PT, PT, R4.reuse, 0x2, RZ ;  /* 0x00000002040c7810 */ /* 0x040fe40007ffe0ff */
[----:B------:R-:W-:Y:S01]  /*1820*/  IADD3 R8, PT, PT, R4, 0x3, RZ ;  /* 0x0000000304087810 */ /* 0x000fe20007ffe0ff */
[----:B-1----:R-:W-:Y:S01]  /*1830*/  FMUL R6, R57, UR11 ;  /* 0x0000000b39067c20 */ /* 0x002fe20008400000 */
[----:B------:R-:W-:Y:S01]  /*1840*/  FMUL R10, R69, UR11 ;  /* 0x0000000b450a7c20 */ /* 0x000fe20008400000 */
        /* <DEDUP_REMOVED lines=8> */
[----:B------:R-:W-:-:S02]  /*18d0*/  LOP3.LUT R77, R102, 0x70, R77, 0xf8, !PT ;  /* 0x00000070664d7812 */ /* 0x000fc400078ef84d */
[----:B------:R-:W-:Y:S02]  /*18e0*/  LOP3.LUT R113, R35, 0x3f, RZ, 0xc0, !PT ;  /* 0x0000003f23717812 */ /* 0x000fe400078ec0ff */
[----:B0-----:R-:W-:-:S04]  /*18f0*/  LEA R101, R100, R9, 0x3 ;  /* 0x0000000964657211 */ /* 0x001fc800078e18ff */
[----:B------:R-:W-:-:S04]  /*1900*/  SHF.L.U32 R101, R101, 0x2, RZ ;  /* 0x0000000265657819 */ /* 0x000fc800000006ff */
[----:B------:R-:W-:Y:S02]  /*1910*/  IADD3 R5, PT, PT, R101, 0x1, RZ ;  /* 0x0000000165057810 */ /* 0x000fe40007ffe0ff */
[C---:B------:R-:W-:Y:S02]  /*1920*/  ISETP.GE.U32.AND P4, PT, R4.reuse, R101, PT ;  /* 0x000000650400720c */ /* 0x040fe40003f86070 */
[-C--:B------:R-:W-:Y:S02]  /*1930*/  ISETP.GT.U32.AND P6, PT, R4, R5.reuse, PT ;  /* 0x000000050400720c */ /* 0x080fe40003fc4070 */
[-C--:B------:R-:W-:Y:S02]  /*1940*/  ISETP.GT.U32.AND P5, PT, R12, R5.reuse, PT ;  /* 0x000000050c00720c */ /* 0x080fe40003fa4070 */
[----:B------:R-:W-:Y:S01]  /*1950*/  ISETP.GT.U32.AND P1, PT, R8, R5, PT ;  /* 0x000000050800720c */ /* 0x000fe20003f24070 */
[----:B------:R-:W-:Y:S01]  /*1960*/  FMUL R5, R55, UR11 ;  /* 0x0000000b37057c20 */ /* 0x000fe20008400000 */
[----:B------:R-:W-:-:S02]  /*1970*/  ISETP.GT.U32.AND P3, PT, R12, R101, PT ;  /* 0x000000650c00720c */ /* 0x000fc40003f64070 */
[----:B------:R-:W-:Y:S02]  /*1980*/  IADD3 R7, PT, PT, R101, 0x2, RZ ;  /* 0x0000000265077810 */ /* 0x000fe40007ffe0ff */
[----:B------:R-:W-:Y:S02]  /*1990*/  FSEL R5, R5, -INF , !P4 ;  /* 0xff80000005057808 */ /* 0x000fe40006000000 */
[----:B------:R-:W-:Y:S02]  /*19a0*/  FSEL R6, R6, -INF , !P3 ;  /* 0xff80000006067808 */ /* 0x000fe40005800000 */
[C---:B------:R-:W-:Y:S02]  /*19b0*/  ISETP.GT.U32.AND P0, PT, R8.reuse, R101, PT ;  /* 0x000000650800720c */ /* 0x040fe40003f04070 */
[-C--:B------:R-:W-:Y:S01]  /*19c0*/  ISETP.GT.U32.AND P2, PT, R8, R7.reuse, PT ;  /* 0x000000070800720c */ /* 0x080fe20003f44070 */
[----:B------:R-:W-:Y:S01]  /*19d0*/  FMUL R8, R59, UR11 ;  /* 0x0000000b3b087c20 */ /* 0x000fe20008400000 */
[----:B------:R-:W-:-:S02]  /*19e0*/  ISETP.GT.U32.AND P4, PT, R4, R7, PT ;  /* 0x000000070400720c */ /* 0x000fc40003f84070 */
[----:B------:R-:W-:Y:S01]  /*19f0*/  ISETP.GE.U32.AND P3, PT, R4, R7, PT ;  /* 0x000000070400720c */ /* 0x000fe20003f66070 */
[----:B------:R-:W-:Y:S01]  /*1a00*/  FMUL R7, R71, UR11 ;  /* 0x0000000b47077c20 */ /* 0x000fe20008400000 */
[----:B------:R-:W-:Y:S02]  /*1a10*/  IADD3 R13, PT, PT, R101, 0x3, RZ ;  /* 0x00000003650d7810 */ /* 0x000fe40007ffe0ff */
[----:B------:R-:W-:Y:S02]  /*1a20*/  FSEL R8, R8, -INF , !P6 ;  /* 0xff80000008087808 */ /* 0x000fe40007000000 */
[----:B------:R-:W-:Y:S02]  /*1a30*/  FSEL R7, R7, -INF , !P0 ;  /* 0xff80000007077808 */ /* 0x000fe40004000000 */
[----:B------:R-:W-:Y:S02]  /*1a40*/  FSEL R10, R10, -INF , !P5 ;  /* 0xff8000000a0a7808 */ /* 0x000fe40006800000 */
[----:B------:R-:W-:-:S02]  /*1a50*/  FSEL R11, R11, -INF , !P1 ;  /* 0xff8000000b0b7808 */ /* 0x000fc40004800000 */
[C---:B------:R-:W-:Y:S02]  /*1a60*/  ISETP.GT.U32.AND P0, PT, R4.reuse, R101, PT ;  /* 0x000000650400720c */ /* 0x040fe40003f04070 */
[CC--:B------:R-:W-:Y:S02]  /*1a70*/  ISETP.GT.U32.AND P6, PT, R4.reuse, R13.reuse, PT ;  /* 0x0000000d0400720c */ /* 0x0c0fe40003fc4070 */
[-C--:B------:R-:W-:Y:S01]  /*1a80*/  ISETP.GE.U32.AND P5, PT, R4, R13.reuse, PT ;  /* 0x0000000d0400720c */ /* 0x080fe20003fa6070 */
[----:B------:R-:W-:Y:S01]  /*1a90*/  FMUL R4, R49, UR11 ;  /* 0x0000000b31047c20 */ /* 0x000fe20008400000 */
[----:B------:R-:W-:Y:S01]  /*1aa0*/  ISETP.GT.U32.AND P1, PT, R12, R13, PT ;  /* 0x0000000d0c00720c */ /* 0x000fe20003f24070 */
[----:B------:R-:W-:Y:S01]  /*1ab0*/  FMUL R12, R51, UR11 ;  /* 0x0000000b330c7c20 */ /* 0x000fe20008400000 */
[----:B------:R-:W-:Y:S01]  /*1ac0*/  FMUL R13, R61, UR11 ;  /* 0x0000000b3d0d7c20 */ /* 0x000fe20008400000 */
[----:B------:R-:W-:Y:S02]  /*1ad0*/  FSEL R9, R67, -INF , !P0 ;  /* 0xff80000043097808 */ /* 0x000fe40004000000 */
[----:B------:R-:W-:-:S02]  /*1ae0*/  FSEL R4, R4, -INF , !P0 ;  /* 0xff80000004047808 */ /* 0x000fc40004000000 */
[----:B------:R-:W-:Y:S01]  /*1af0*/  FSEL R14, R14, -INF , !P0 ;  /* 0xff8000000e0e7808 */ /* 0x000fe20004000000 */
[----:B------:R-:W-:Y:S01]  /*1b00*/  STS.128 [R77+UR7+0x80], R8 ;  /* 0x000080084d007988 */ /* 0x000fe20008000c07 */
[----:B------:R-:W-:Y:S02]  /*1b10*/  FSEL R23, R23, -INF , !P0 ;  /* 0xff80000017177808 */ /* 0x000fe40004000000 */
[----:B------:R-:W-:Y:S01]  /*1b20*/  FSEL R12, R12, -INF , !P4 ;  /* 0xff8000000c0c7808 */ /* 0x000fe20006000000 */
[----:B------:R-:W-:Y:S01]  /*1b30*/  STS.128 [R77+UR7], R4 ;  /* 0x000000044d007988 */ /* 0x000fe20008000c07 */
[----:B------:R-:W-:Y:S02]  /*1b40*/  FSEL R13, R13, -INF , !P3 ;  /* 0xff8000000d0d7808 */ /* 0x000fe40005800000 */
[----:B------:R-:W-:Y:S02]  /*1b50*/  FSEL R15, R15, -INF , !P2 ;  /* 0xff8000000f0f7808 */ /* 0x000fe40005000000 */
[----:B------:R-:W-:-:S02]  /*1b60*/  FSEL R20, R20, -INF , !P6 ;  /* 0xff80000014147808 */ /* 0x000fc40007000000 */
[----:B------:R-:W-:Y:S01]  /*1b70*/  FSEL R21, R21, -INF , !P5 ;  /* 0xff80000015157808 */ /* 0x000fe20006800000 */
[----:B------:R-:W-:Y:S01]  /*1b80*/  STS.128 [R77+UR7+0x100], R12 ;  /* 0x0001000c4d007988 */ /* 0x000fe20008000c07 */
[----:B------:R-:W-:-:S05]  /*1b90*/  FSEL R22, R22, -INF , !P1 ;  /* 0xff80000016167808 */ /* 0x000fca0004800000 */
[----:B------:R-:W-:Y:S01]  /*1ba0*/  STS.128 [R77+UR7+0x180], R20 ;  /* 0x000180144d007988 */ /* 0x000fe20008000c07 */
[----:B------:R-:W-:Y:S06]  /*1bb0*/  BAR.SYNC.DEFER_BLOCKING 0x0 ;  /* 0x0000000000007b1d */ /* 0x000fec0000010000 */
[----:B------:R-:W0:Y:S04]  /*1bc0*/  LDS.128 R16, [R102+UR7] ;  /* 0x0000000766107984 */ /* 0x000e280008000c00 */
[----:B------:R-:W1:Y:S04]  /*1bd0*/  LDS.128 R40, [R102+UR7+0x10] ;  /* 0x0000100766287984 */ /* 0x000e680008000c00 */
[----:B------:R-:W3:Y:S04]  /*1be0*/  LDS.128 R44, [R102+UR7+0x80] ;  /* 0x00008007662c7984 */ /* 0x000ee80008000c00 */
[----:B------:R-:W4:Y:S04]  /*1bf0*/  LDS.128 R48, [R102+UR7+0x20] ;  /* 0x0000200766307984 */ /* 0x000f280008000c00 */
[----:B------:R-:W5:Y:S04]  /*1c00*/  LDS.128 R56, [R102+UR7+0x90] ;  /* 0x0000900766387984 */ /* 0x000f680008000c00 */
[----:B------:R-:W2:Y:S04]  /*1c10*/  LDS.128 R64, [R102+UR7+0x30] ;  /* 0x0000300766407984 */ /* 0x000ea80008000c00 */
[----:B------:R-:W2:Y:S04]  /*1c20*/  LDS.128 R4, [R102+UR7+0xa0] ;  /* 0x0000a00766047984 */ /* 0x000ea80008000c00 */
[----:B------:R-:W2:Y:S04]  /*1c30*/  LDS.128 R8, [R102+UR7+0x100] ;  /* 0x0001000766087984 */ /* 0x000ea80008000c00 */
[----:B------:R-:W2:Y:S04]  /*1c40*/  LDS.128 R20, [R102+UR7+0xb0] ;  /* 0x0000b00766147984 */ /* 0x000ea80008000c00 */
[----:B------:R-:W2:Y:S01]  /*1c50*/  LDS.128 R12, [R102+UR7+0x40] ;  /* 0x00004007660c7984 */ /* 0x000ea20008000c00 */
[----:B0-----:R-:W-:-:S03]  /*1c60*/  FMNMX3 R16, R16, -INF , R17, !PT ;  /* 0xff80000010107876 */ /* 0x001fc60007800011 */
[----:B------:R-:W-:Y:S01]  /*1c70*/  LDS.128 R72, [R102+UR7+0x150] ;  /* 0x0001500766487984 */ /* 0x000fe20008000c00 */
[----:B------:R-:W-:-:S03]  /*1c80*/  FMNMX3 R36, R16, R18, R19, !PT ;  /* 0x0000001210247276 */ /* 0x000fc60007800013 */
[----:B------:R-:W-:Y:S01]  /*1c90*/  LDS.128 R68, [R102+UR7+0xe0] ;  /* 0x0000e00766447984 */ /* 0x000fe20008000c00 */
[----:B-1----:R-:W-:-:S03]  /*1ca0*/  FMNMX3 R40, R36, R40, R41, !PT ;  /* 0x0000002824287276 */ /* 0x002fc60007800029 */
[----:B------:R-:W0:Y:S01]  /*1cb0*/  LDS.128 R16, [R102+UR7+0x110] ;  /* 0x0001100766107984 */ /* 0x000e220008000c00 */
[----:B---3--:R-:W-:Y:S02]  /*1cc0*/  FMNMX3 R44, R44, -INF , R45, !PT ;  /* 0xff8000002c2c7876 */ /* 0x008fe4000780002d */
[----:B------:R-:W-:Y:S01]  /*1cd0*/  FMNMX3 R52, R40, R42, R43, !PT ;  /* 0x0000002a28347276 */ /* 0x000fe2000780002b */
[----:B------:R-:W1:Y:S03]  /*1ce0*/  LDS.128 R36, [R102+UR7+0x50] ;  /* 0x0000500766247984 */ /* 0x000e660008000c00 */
[----:B----4-:R-:W-:Y:S01]  /*1cf0*/  FMNMX3 R48, R52, R48, R49, !PT ;  /* 0x0000003034307276 */ /* 0x010fe20007800031 */
[----:B------:R-:W3:Y:S01]  /*1d00*/  LDS.128 R40, [R102+UR7+0x120] ;  /* 0x0001200766287984 */ /* 0x000ee20008000c00 */
[----:B------:R-:W-:Y:S02]  /*1d10*/  FMNMX3 R52, R44, R46, R47, !PT ;  /* 0x0000002e2c347276 */ /* 0x000fe4000780002f */
[----:B------:R-:W-:Y:S01]  /*1d20*/  FMNMX3 R60, R48, R50, R51, !PT ;  /* 0x00000032303c7276 */ /* 0x000fe20007800033 */
[----:B------:R-:W4:Y:S01]  /*1d30*/  LDS.128 R44, [R102+UR7+0xc0] ;  /* 0x0000c007662c7984 */ /* 0x000f220008000c00 */
[----:B-----5:R-:W-:-:S02]  /*1d40*/  FMNMX3 R56, R52, R56, R57, !PT ;  /* 0x0000003834387276 */ /* 0x020fc40007800039 */
[----:B--2---:R-:W-:Y:S01]  /*1d50*/  FMNMX3 R64, R60, R64, R65, !PT ;  /* 0x000000403c407276 */ /* 0x004fe20007800041 */
[----:B------:R-:W2:Y:S01]  /*1d60*/  LDS.128 R48, [R102+UR7+0x130] ;  /* 0x0001300766307984 */ /* 0x000ea20008000c00 */
[----:B------:R-:W-:Y:S02]  /*1d70*/  FMNMX3 R65, R56, R58, R59, !PT ;  /* 0x0000003a38417276 */ /* 0x000fe4000780003b */
[----:B------:R-:W-:Y:S01]  /*1d80*/  FMNMX3 R78, R64, R66, R67, !PT ;  /* 0x00000042404e7276 */ /* 0x000fe20007800043 */
[----:B------:R-:W5:Y:S01]  /*1d90*/  LDS.128 R52, [R102+UR7+0x60] ;  /* 0x0000600766347984 */ /* 0x000f620008000c00 */
[----:B------:R-:W-:Y:S02]  /*1da0*/  FMNMX3 R4, R65, R4, R5, !PT ;  /* 0x0000000441047276 */ /* 0x000fe40007800005 */
[----:B------:R-:W-:Y:S01]  /*1db0*/  FMNMX3 R8, R8, -INF , R9, !PT ;  /* 0xff80000008087876 */ /* 0x000fe20007800009 */
[----:B------:R-:W5:Y:S01]  /*1dc0*/  LDS.128 R60, [R102+UR7+0x140] ;  /* 0x00014007663c7984 */ /* 0x000f620008000c00 */
[----:B------:R-:W-:-:S02]  /*1dd0*/  FMNMX3 R4, R4, R6, R7, !PT ;  /* 0x0000000604047276 */ /* 0x000fc40007800007 */
[----:B------:R-:W-:Y:S01]  /*1de0*/  FMNMX3 R5, R8, R10, R11, !PT ;  /* 0x0000000a08057276 */ /* 0x000fe2000780000b */
[----:B------:R-:W5:Y:S01]  /*1df0*/  LDS.128 R64, [R102+UR7+0x70] ;  /* 0x0000700766407984 */ /* 0x000f620008000c00 */
[----:B------:R-:W-:Y:S02]  /*1e00*/  FMNMX3 R20, R4, R20, R21, !PT ;  /* 0x0000001404147276 */ /* 0x000fe40007800015 */
[----:B------:R-:W-:Y:S01]  /*1e10*/  FMNMX3 R12, R78, R12, R13, !PT ;  /* 0x0000000c4e0c7276 */ /* 0x000fe2000780000d */
[----:B------:R-:W5:Y:S01]  /*1e20*/  LDS.128 R56, [R102+UR7+0xd0] ;  /* 0x0000d00766387984 */ /* 0x000f620008000c00 */
[----:B------:R-:W-:Y:S02]  /*1e30*/  FMNMX3 R20, R20, R22, R23, !PT ;  /* 0x0000001614147276 */ /* 0x000fe40007800017 */
[----:B------:R-:W-:Y:S01]  /*1e40*/  FMNMX3 R79, R12, R14, R15, !PT ;  /* 0x0000000e0c4f7276 */ /* 0x000fe2000780000f */
[----:B------:R-:W5:Y:S01]  /*1e50*/  LDS.128 R8, [R102+UR7+0x180] ;  /* 0x0001800766087984 */ /* 0x000f620008000c00 */
[----:B0-----:R-:W-:-:S03]  /*1e60*/  FMNMX3 R16, R5, R16, R17, !PT ;  /* 0x0000001005107276 */ /* 0x001fc60007800011 */
[----:B------:R-:W-:Y:S01]  /*1e70*/  LDS R112, [R77+UR7+0x4] ;  /* 0x000004074d707984 */ /* 0x000fe20008000800 */
[----:B------:R-:W-:-:S03]  /*1e80*/  FMNMX3 R21, R16, R18, R19, !PT ;  /* 0x0000001210157276 */ /* 0x000fc60007800013 */
[----:B------:R-:W0:Y:S01]  /*1e90*/  LDS.128 R4, [R102+UR7+0x160] ;  /* 0x0001600766047984 */ /* 0x000e220008000c00 */
[----:B-1----:R-:W-:Y:S02]  /*1ea0*/  FMNMX3 R36, R79, R36, R37, !PT ;  /* 0x000000244f247276 */ /* 0x002fe40007800025 */
[----:B---3--:R-:W-:Y:S01]  /*1eb0*/  FMNMX3 R21, R21, R40, R41, !PT ;  /* 0x0000002815157276 */ /* 0x008fe20007800029 */
[----:B------:R-:W1:Y:S01]  /*1ec0*/  LDS.128 R16, [R102+UR7+0x190] ;  /* 0x0001900766107984 */ /* 0x000e620008000c00 */
[----:B------:R-:W-:Y:S02]  /*1ed0*/  FMNMX3 R40, R36, R38, R39, !PT ;  /* 0x0000002624287276 */ /* 0x000fe40007800027 */
[----:B------:R-:W-:Y:S01]  /*1ee0*/  FMNMX3 R42, R21, R42, R43, !PT ;  /* 0x0000002a152a7276 */ /* 0x000fe2000780002b */
[----:B------:R-:W-:Y:S01]  /*1ef0*/  LDS.128 R36, [R102+UR7+0x1a0] ;  /* 0x0001a00766247984 */ /* 0x000fe20008000c00 */
[----:B----4-:R-:W-:Y:S02]  /*1f00*/  FMNMX3 R44, R20, R44, R45, !PT ;  /* 0x0000002c142c7276 */ /* 0x010fe4000780002d */
[----:B--2---:R-:W-:Y:S01]  /*1f10*/  FMNMX3 R42, R42, R48, R49, !PT ;  /* 0x000000302a2a7276 */ /* 0x004fe20007800031 */
[----:B------:R-:W2:Y:S01]  /*1f20*/  LDS.128 R20, [R102+UR7+0x170] ;  /* 0x0001700766147984 */ /* 0x000ea20008000c00 */
[----:B------:R-:W-:-:S02]  /*1f30*/  FMNMX3 R44, R44, R46, R47, !PT ;  /* 0x0000002e2c2c7276 */ /* 0x000fc4000780002f */
[----:B-----5:R-:W-:Y:S01]  /*1f40*/  FMNMX3 R40, R40, R52, R53, !PT ;  /* 0x0000003428287276 */ /* 0x020fe20007800035 */
[----:B------:R-:W3:Y:S01]  /*1f50*/  LDS R78, [R77+UR7] ;  /* 0x000000074d4e7984 */ /* 0x000ee20008000800 */
[----:B------:R-:W-:Y:S02]  /*1f60*/  FMNMX3 R42, R42, R50, R51, !PT ;  /* 0x000000322a2a7276 */ /* 0x000fe40007800033 */
[----:B------:R-:W-:Y:S01]  /*1f70*/  FMNMX3 R40, R40, R54, R55, !PT ;  /* 0x0000003628287276 */ /* 0x000fe20007800037 */
[----:B------:R-:W4:Y:S01]  /*1f80*/  LDS.128 R12, [R102+UR7+0xf0] ;  /* 0x0000f007660c7984 */ /* 0x000f220008000c00 */
[----:B------:R-:W-:Y:S02]  /*1f90*/  FMNMX3 R42, R42, R60, R61, !PT ;  /* 0x0000003c2a2a7276 */ /* 0x000fe4000780003d */
[----:B------:R-:W-:Y:S01]  /*1fa0*/  FMNMX3 R64, R40, R64, R65, !PT ;  /* 0x0000004028407276 */ /* 0x000fe20007800041 */
[----:B------:R-:W5:Y:S01]  /*1fb0*/  LDS R48, [R77+UR7+0x8] ;  /* 0x000008074d307984 */ /* 0x000f620008000800 */
[----:B------:R-:W-:-:S02]  /*1fc0*/  FMNMX3 R62, R42, R62, R63, !PT ;  /* 0x0000003e2a3e7276 */ /* 0x000fc4000780003f */
[----:B------:R-:W-:Y:S01]  /*1fd0*/  FMNMX3 R44, R44, R56, R57, !PT ;  /* 0x000000382c2c7276 */ /* 0x000fe20007800039 */
[----:B------:R-:W5:Y:S01]  /*1fe0*/  LDS.128 R40, [R102+UR7+0x1b0] ;  /* 0x0001b00766287984 */ /* 0x000f620008000c00 */
[----:B------:R-:W-:Y:S02]  /*1ff0*/  FMNMX3 R62, R62, R72, R73, !PT ;  /* 0x000000483e3e7276 */ /* 0x000fe40007800049 */
[----:B------:R-:W-:Y:S01]  /*2000*/  FMNMX3 R44, R44, R58, R59, !PT ;  /* 0x0000003a2c2c7276 */ /* 0x000fe2000780003b */
[----:B------:R-:W5:Y:S01]  /*2010*/  LDS R50, [R77+UR7+0xc] ;  /* 0x00000c074d327984 */ /* 0x000f620008000800 */
[----:B------:R-:W-:Y:S02]  /*2020*/  FMNMX3 R62, R62, R74, R75, !PT ;  /* 0x0000004a3e3e7276 */ /* 0x000fe4000780004b */
[----:B------:R-:W-:Y:S01]  /*2030*/  FMNMX3 R44, R44, R68, R69, !PT ;  /* 0x000000442c2c7276 */ /* 0x000fe20007800045 */
[----:B------:R-:W5:Y:S01]  /*2040*/  LDS R49, [R77+UR7+0x80] ;  /* 0x000080074d317984 */ /* 0x000f620008000800 */
[----:B------:R-:W-:-:S02]  /*2050*/  FMNMX3 R8, R8, -INF , R9, !PT ;  /* 0xff80000008087876 */ /* 0x000fc40007800009 */
[----:B------:R-:W-:Y:S01]  /*2060*/  FMNMX3 R70, R44, R70, R71, !PT ;  /* 0x000000462c467276 */ /* 0x000fe20007800047 */
[----:B------:R-:W5:Y:S01]  /*2070*/  LDS R51, [R77+UR7+0x84] ;  /* 0x000084074d337984 */ /* 0x000f620008000800 */
[----:B0-----:R-:W-:Y:S02]  /*2080*/  FMNMX3 R4, R62, R4, R5, !PT ;  /* 0x000000043e047276 */ /* 0x001fe40007800005 */
[----:B------:R-:W-:Y:S01]  /*2090*/  FMNMX3 R10, R8, R10, R11, !PT ;  /* 0x0000000a080a7276 */ /* 0x000fe2000780000b */
[----:B------:R-:W0:Y:S01]  /*20a0*/  LDS.128 R44, [R102+UR7+0x1c0] ;  /* 0x0001c007662c7984 */ /* 0x000e220008000c00 */
[----:B------:R-:W-:Y:S02]  /*20b0*/  FMNMX3 R8, R4, R6, R7, !PT ;  /* 0x0000000604087276 */ /* 0x000fe40007800007 */
[----:B-1----:R-:W-:Y:S01]  /*20c0*/  FMNMX3 R10, R10, R16, R17, !PT ;  /* 0x000000100a0a7276 */ /* 0x002fe20007800011 */
[----:B------:R-:W1:Y:S01]  /*20d0*/  LDS.128 R4, [R102+UR7+0x1d0] ;  /* 0x0001d00766047984 */ /* 0x000e620008000c00 */
[----:B------:R-:W-:-:S02]  /*20e0*/  FMNMX3 R115, R64, R66, R67, !PT ;  /* 0x0000004240737276 */ /* 0x000fc40007800043 */
[----:B------:R-:W-:Y:S01]  /*20f0*/  FMNMX3 R10, R10, R18, R19, !PT ;  /* 0x000000120a0a7276 */ /* 0x000fe20007800013 */
[----:B------:R-:W1:Y:S01]  /*2100*/  LDS R17, [R77+UR7+0x88] ;  /* 0x000088074d117984 */ /* 0x000e620008000800 */
[----:B--2---:R-:W-:Y:S01]  /*2110*/  FMNMX3 R8, R8, R20, R21, !PT ;  /* 0x0000001408087276 */ /* 0x004fe20007800015 */
[C---:B------:R-:W-:Y:S01]  /*2120*/  FADD R112, -R115.reuse, R112 ;  /* 0x0000007073707221 */ /* 0x040fe20000000100 */
[----:B------:R-:W-:Y:S01]  /*2130*/  FMNMX3 R10, R10, R36, R37, !PT ;  /* 0x000000240a0a7276 */ /* 0x000fe20007800025 */
[----:B------:R-:W2:Y:S01]  /*2140*/  LDS R21, [R77+UR7+0x8c] ;  /* 0x00008c074d157984 */ /* 0x000ea20008000800 */
[C---:B---3--:R-:W-:Y:S01]  /*2150*/  FADD R78, -R115.reuse, R78 ;  /* 0x0000004e734e7221 */ /* 0x048fe20000000100 */
[----:B------:R-:W-:Y:S01]  /*2160*/  FMUL R18, R112, 1.4426950216293334961 ;  /* 0x3fb8aa3b70127820 */ /* 0x000fe20000400000 */
[----:B------:R-:W-:Y:S01]  /*2170*/  FMNMX3 R38, R10, R38, R39, !PT ;  /* 0x000000260a267276 */ /* 0x000fe20007800027 */
[----:B------:R-:W3:Y:S01]  /*2180*/  LDS R36, [R77+UR7+0x100] ;  /* 0x000100074d247984 */ /* 0x000ee20008000800 */
[----:B------:R-:W-:Y:S01]  /*2190*/  FMNMX3 R111, R8, R22, R23, !PT ;  /* 0x00000016086f7276 */ /* 0x000fe20007800017 */
[----:B------:R-:W-:Y:S01]  /*21a0*/  FMUL R78, R78, 1.4426950216293334961 ;  /* 0x3fb8aa3b4e4e7820 */ /* 0x000fe20000400000 */
[----:B----4-:R-:W-:Y:S01]  /*21b0*/  FMNMX3 R12, R70, R12, R13, !PT ;  /* 0x0000000c460c7276 */ /* 0x010fe2000780000d */
[----:B------:R-:W4:Y:S01]  /*21c0*/  LDS.128 R8, [R102+UR7+0x1e0] ;  /* 0x0001e00766087984 */ /* 0x000f220008000c00 */
[----:B-----5:R-:W-:Y:S01]  /*21d0*/  FADD R48, -R115, R48 ;  /* 0x0000003073307221 */ /* 0x020fe20000000100 */
[----:B------:R-:W-:-:S02]  /*21e0*/  FSETP.GEU.AND P1, PT, R18, -126, PT ;  /* 0xc2fc00001200780b */ /* 0x000fc40003f2e000 */
[----:B------:R-:W-:Y:S01]  /*21f0*/  FMNMX3 R38, R38, R40, R41, !PT ;  /* 0x0000002826267276 */ /* 0x000fe20007800029 */
[----:B------:R-:W-:Y:S01]  /*2200*/  FMUL R20, R48, 1.4426950216293334961 ;  /* 0x3fb8aa3b30147820 */ /* 0x000fe20000400000 */
[----:B------:R-:W5:Y:S01]  /*2210*/  LDS R40, [R77+UR7+0x104] ;  /* 0x000104074d287984 */ /* 0x000f620008000800 */
[----:B------:R-:W-:Y:S01]  /*2220*/  FSETP.GEU.AND P2, PT, R78, -126, PT ;  /* 0xc2fc00004e00780b */ /* 0x000fe20003f4e000 */
[----:B------:R-:W-:Y:S01]  /*2230*/  FADD R50, -R115, R50 ;  /* 0x0000003273327221 */ /* 0x000fe20000000100 */
[----:B------:R-:W-:Y:S01]  /*2240*/  FMNMX3 R38, R38, R42, R43, !PT ;  /* 0x0000002a26267276 */ /* 0x000fe2000780002b */
[----:B------:R-:W-:Y:S01]  /*2250*/  LDS R23, [R77+UR7+0x184] ;  /* 0x000184074d177984 */ /* 0x000fe20008000800 */
[----:B------:R-:W-:Y:S01]  /*2260*/  FMNMX3 R112, R12, R14, R15, !PT ;  /* 0x0000000e0c707276 */ /* 0x000fe2000780000f */
[----:B------:R-:W-:Y:S01]  /*2270*/  FMUL R50, R50, 1.4426950216293334961 ;  /* 0x3fb8aa3b32327820 */ /* 0x000fe20000400000 */
[----:B------:R-:W-:Y:S01]  /*2280*/  FSETP.GEU.AND P0, PT, R20, -126, PT ;  /* 0xc2fc00001400780b */ /* 0x000fe20003f0e000 */
[----:B------:R-:W5:Y:S01]  /*2290*/  LDS R42, [R77+UR7+0x108] ;  /* 0x000108074d2a7984 */ /* 0x000f620008000800 */
[----:B------:R-:W-:Y:S01]  /*22a0*/  @!P1 FMUL R18, R18, 0.5 ;  /* 0x3f00000012129820 */ /* 0x000fe20000400000 */
[----:B------:R-:W-:Y:S01]  /*22b0*/  FADD R49, -R112, R49 ;  /* 0x0000003170317221 */ /* 0x000fe20000000100 */
[----:B------:R-:W-:Y:S01]  /*22c0*/  FSETP.GEU.AND P4, PT, R50, -126, PT ;  /* 0xc2fc00003200780b */ /* 0x000fe20003f8e000 */
[----:B------:R-:W5:Y:S01]  /*22d0*/  LDS.128 R12, [R102+UR7+0x1f0] ;  /* 0x0001f007660c7984 */ /* 0x000f620008000c00 */
[----:B------:R-:W-:Y:S01]  /*22e0*/  FADD R51, -R112, R51 ;  /* 0x0000003370337221 */ /* 0x000fe20000000100 */
[----:B0-----:R-:W-:Y:S01]  /*22f0*/  FMNMX3 R38, R38, R44, R45, !PT ;  /* 0x0000002c26267276 */ /* 0x001fe2000780002d */
[----:B------:R-:W-:Y:S01]  /*2300*/  @!P2 FMUL R78, R78, 0.5 ;  /* 0x3f0000004e4ea820 */ /* 0x000fe20000400000 */
[----:B------:R-:W0:Y:S01]  /*2310*/  MUFU.EX2 R18, R18 ;  /* 0x0000001200127308 */ /* 0x000e220000000800 */
[----:B------:R-:W5:Y:S01]  /*2320*/  LDS R44, [R77+UR7+0x10c] ;  /* 0x00010c074d2c7984 */ /* 0x000f620008000800 */
[----:B------:R-:W-:Y:S01]  /*2330*/  FMNMX3 R38, R38, R46, R47, !PT ;  /* 0x0000002e26267276 */ /* 0x000fe2000780002f */
[----:B------:R-:W-:Y:S01]  /*2340*/  FMUL R49, R49, 1.4426950216293334961 ;  /* 0x3fb8aa3b31317820 */ /* 0x000fe20000400000 */
[----:B------:R-:W-:Y:S01]  /*2350*/  @!P0 FMUL R20, R20, 0.5 ;  /* 0x3f00000014148820 */ /* 0x000fe20000400000 */
[----:B------:R-:W5:Y:S01]  /*2360*/  LDS R19, [R77+UR7+0x180] ;  /* 0x000180074d137984 */ /* 0x000f620008000800 */
[----:B-1----:R-:W-:Y:S01]  /*2370*/  FMNMX3 R4, R38, R4, R5, !PT ;  /* 0x0000000426047276 */ /* 0x002fe20007800005 */
[C---:B------:R-:W-:Y:S01]  /*2380*/  FADD R17, -R112.reuse, R17 ;  /* 0x0000001170117221 */ /* 0x040fe20000000100 */
[----:B------:R-:W1:Y:S01]  /*2390*/  MUFU.EX2 R16, R78 ;  /* 0x0000004e00107308 */ /* 0x000e620000000800 */
[----:B------:R-:W-:Y:S01]  /*23a0*/  LDS R37, [R77+UR7+0x18c] ;  /* 0x00018c074d257984 */ /* 0x000fe20008000800 */
[----:B--2---:R-:W-:Y:S01]  /*23b0*/  FADD R5, -R112, R21 ;  /* 0x0000001570057221 */ /* 0x004fe20000000100 */
[----:B------:R-:W-:Y:S01]  /*23c0*/  @!P4 FMUL R50, R50, 0.5 ;  /* 0x3f0000003232c820 */ /* 0x000fe20000400000 */
[----:B------:R-:W-:Y:S01]  /*23d0*/  FMUL R51, R51, 1.4426950216293334961 ;  /* 0x3fb8aa3b33337820 */ /* 0x000fe20000400000 */
[----:B------:R-:W2:Y:S01]  /*23e0*/  LDS R21, [R77+UR7+0x188] ;  /* 0x000188074d157984 */ /* 0x000ea20008000800 */
[----:B---3--:R-:W-:Y:S01]  /*23f0*/  FADD R36, -R111, R36 ;  /* 0x000000246f247221 */ /* 0x008fe20000000100 */
[----:B------:R-:W-:Y:S01]  /*2400*/  FMUL R17, R17, 1.4426950216293334961 ;  /* 0x3fb8aa3b11117820 */ /* 0x000fe20000400000 */
[----:B------:R-:W3:Y:S01]  /*2410*/  MUFU.EX2 R20, R20 ;  /* 0x0000001400147308 */ /* 0x000ee20000000800 */
[----:B------:R-:W-:Y:S01]  /*2420*/  FMNMX3 R4, R4, R6, R7, !PT ;  /* 0x0000000604047276 */ /* 0x000fe20007800007 */
[----:B------:R-:W-:Y:S01]  /*2430*/  FMUL R36, R36, 1.4426950216293334961 ;  /* 0x3fb8aa3b24247820 */ /* 0x000fe20000400000 */
[----:B------:R-:W-:Y:S01]  /*2440*/  FMUL R5, R5, 1.4426950216293334961 ;  /* 0x3fb8aa3b05057820 */ /* 0x000fe20000400000 */
[----:B0-----:R-:W-:Y:S01]  /*2450*/  @!P1 FMUL R18, R18, R18 ;  /* 0x0000001212129220 */ /* 0x001fe20000400000 */
[----:B----4-:R-:W-:-:S02]  /*2460*/  FMNMX3 R4, R4, R8, R9, !PT ;  /* 0x0000000804047276 */ /* 0x010fc40007800009 */
[----:B------:R-:W-:Y:S01]  /*2470*/  FSETP.GEU.AND P1, PT, R36, -126, PT ;  /* 0xc2fc00002400780b */ /* 0x000fe20003f2e000 */
[----:B------:R-:W0:Y:S01]  /*2480*/  MUFU.EX2 R50, R50 ;  /* 0x0000003200327308 */ /* 0x000e220000000800 */
[----:B-----5:R-:W-:Y:S01]  /*2490*/  FADD R7, -R111, R40 ;  /* 0x000000286f077221 */ /* 0x020fe20000000100 */
[----:B-1----:R-:W-:Y:S01]  /*24a0*/  @!P2 FMUL R16, R16, R16 ;  /* 0x000000101010a220 */ /* 0x002fe20000400000 */
[----:B------:R-:W-:Y:S01]  /*24b0*/  FSETP.GEU.AND P6, PT, R49, -126, PT ;  /* 0xc2fc00003100780b */ /* 0x000fe20003fce000 */
[----:B------:R-:W-:Y:S01]  /*24c0*/  STS [R77+UR7+0x4], R18 ;  /* 0x000004124d007988 */ /* 0x000fe20008000807 */
[----:B------:R-:W-:Y:S01]  /*24d0*/  FSETP.GEU.AND P5, PT, R51, -126, PT ;  /* 0xc2fc00003300780b */ /* 0x000fe20003fae000 */
[----:B------:R-:W-:Y:S01]  /*24e0*/  FMUL R7, R7, 1.4426950216293334961 ;  /* 0x3fb8aa3b07077820 */ /* 0x000fe20000400000 */
[----:B------:R-:W-:Y:S01]  /*24f0*/  FSETP.GEU.AND P3, PT, R17, -126, PT ;  /* 0xc2fc00001100780b */ /* 0x000fe20003f6e000 */
[----:B------:R-:W-:Y:S01]  /*2500*/  FADD R9, -R111, R42 ;  /* 0x0000002a6f097221 */ /* 0x000fe20000000100 */
[----:B------:R-:W-:Y:S01]  /*2510*/  FSETP.GEU.AND P2, PT, R5, -126, PT ;  /* 0xc2fc00000500780b */ /* 0x000fe20003f4e000 */
[----:B---3--:R-:W-:Y:S01]  /*2520*/  @!P0 FMUL R20, R20, R20 ;  /* 0x0000001414148220 */ /* 0x008fe20000400000 */
[----:B------:R-:W-:Y:S01]  /*2530*/  FMNMX3 R4, R4, R10, R11, !PT ;  /* 0x0000000a04047276 */ /* 0x000fe2000780000b */
[----:B------:R-:W-:Y:S01]  /*2540*/  FMUL R9, R9, 1.4426950216293334961 ;  /* 0x3fb8aa3b09097820 */ /* 0x000fe20000400000 */
[----:B------:R-:W-:Y:S01]  /*2550*/  FSETP.GEU.AND P0, PT, R7, -126, PT ;  /* 0xc2fc00000700780b */ /* 0x000fe20003f0e000 */
[----:B------:R-:W-:Y:S01]  /*2560*/  @!P1 FMUL R36, R36, 0.5 ;  /* 0x3f00000024249820 */ /* 0x000fe20000400000 */
[----:B------:R-:W-:Y:S01]  /*2570*/  FMNMX3 R4, R4, R12, R13, !PT ;  /* 0x0000000c04047276 */ /* 0x000fe2000780000d */
[----:B------:R-:W-:Y:S01]  /*2580*/  @!P6 FMUL R49, R49, 0.5 ;  /* 0x3f0000003131e820 */ /* 0x000fe20000400000 */
[----:B0-----:R-:W-:Y:S01]  /*2590*/  @!P4 FMUL R50, R50, R50 ;  /* 0x000000323232c220 */ /* 0x001fe20000400000 */
[----:B------:R-:W-:Y:S01]  /*25a0*/  FSETP.GEU.AND P4, PT, R9, -126, PT ;  /* 0xc2fc00000900780b */ /* 0x000fe20003f8e000 */
[----:B------:R-:W-:Y:S01]  /*25b0*/  @!P5 FMUL R51, R51, 0.5 ;  /* 0x3f0000003333d820 */ /* 0x000fe20000400000 */
[----:B------:R-:W-:Y:S01]  /*25c0*/  FMNMX3 R114, R4, R14, R15, !PT ;  /* 0x0000000e04727276 */ /* 0x000fe2000780000f */
[----:B------:R-:W-:Y:S01]  /*25d0*/  @!P3 FMUL R17, R17, 0.5 ;  /* 0x3f0000001111b820 */ /* 0x000fe20000400000 */
[----:B------:R-:W-:Y:S01]  /*25e0*/  @!P2 FMUL R5, R5, 0.5 ;  /* 0x3f0000000505a820 */ /* 0x000fe20000400000 */
[----:B------:R-:W0:Y:S01]  /*25f0*/  MUFU.EX2 R22, R49 ;  /* 0x0000003100167308 */ /* 0x000e220000000800 */
[----:B------:R-:W-:Y:S01]  /*2600*/  FADD R11, -R111, R44 ;  /* 0x0000002c6f0b7221 */ /* 0x000fe20000000100 */
[C---:B------:R-:W-:Y:S01]  /*2610*/  FADD R4, -R114.reuse, R23 ;  /* 0x0000001772047221 */ /* 0x040fe20000000100 */
[----:B------:R-:W-:Y:S01]  /*2620*/  @!P0 FMUL R7, R7, 0.5 ;  /* 0x3f00000007078820 */ /* 0x000fe20000400000 */
[----:B------:R-:W-:Y:S01]  /*2630*/  FADD R19, -R114, R19 ;  /* 0x0000001372137221 */ /* 0x000fe20000000100 */
[----:B------:R-:W-:Y:S01]  /*2640*/  FMUL R11, R11, 1.4426950216293334961 ;  /* 0x3fb8aa3b0b0b7820 */ /* 0x000fe20000400000 */
[----:B------:R-:W-:Y:S01]  /*2650*/  FMUL R13, R4, 1.4426950216293334961 ;  /* 0x3fb8aa3b040d7820 */ /* 0x000fe20000400000 */
[----:B--2---:R-:W-:Y:S01]  /*2660*/  FADD R4, -R114, R21 ;  /* 0x0000001572047221 */ /* 0x004fe20000000100 */
[----:B------:R-:W1:Y:S01]  /*2670*/  MUFU.EX2 R6, R51 ;  /* 0x0000003300067308 */ /* 0x000e620000000800 */
[----:B------:R-:W-:Y:S01]  /*2680*/  @!P4 FMUL R9, R9, 0.5 ;  /* 0x3f0000000909c820 */ /* 0x000fe20000400000 */
[----:B------:R-:W-:Y:S01]  /*2690*/  FMUL R19, R19, 1.4426950216293334961 ;  /* 0x3fb8aa3b13137820 */ /* 0x000fe20000400000 */
[----:B------:R-:W-:Y:S04]  /*26a0*/  STS [R77+UR7], R16 ;  /* 0x000000104d007988 */ /* 0x000fe80008000807 */
[----:B------:R-:W-:Y:S01]  /*26b0*/  STS [R77+UR7+0x8], R20 ;  /* 0x000008144d007988 */ /* 0x000fe20008000807 */
[----:B------:R-:W2:Y:S01]  /*26c0*/  MUFU.EX2 R8, R17 ;  /* 0x0000001100087308 */ /* 0x000ea20000000800 */
[----:B0-----:R-:W-:Y:S01]  /*26d0*/  @!P6 FMUL R22, R22, R22 ;  /* 0x000000161616e220 */ /* 0x001fe20000400000 */
[----:B------:R-:W-:Y:S01]  /*26e0*/  FSETP.GEU.AND P6, PT, R11, -126, PT ;  /* 0xc2fc00000b00780b */ /* 0x000fe20003fce000 */
[----:B------:R-:W-:Y:S04]  /*26f0*/  STS [R77+UR7+0xc], R50 ;  /* 0x00000c324d007988 */ /* 0x000fe80008000807 */
[----:B------:R-:W-:Y:S01]  /*2700*/  STS [R77+UR7+0x80], R22 ;  /* 0x000080164d007988 */ /* 0x000fe20008000807 */
[----:B------:R0:W3:Y:S01]  /*2710*/  MUFU.EX2 R10, R5 ;  /* 0x00000005000a7308 */ /* 0x0000e20000000800 */
[----:B-1----:R-:W-:Y:S01]  /*2720*/  @!P5 FMUL R6, R6, R6 ;  /* 0x000000060606d220 */ /* 0x002fe20000400000 */
[----:B------:R-:W-:-:S04]  /*2730*/  FSETP.GEU.AND P5, PT, R19, -126, PT ;  /* 0xc2fc00001300780b */ /* 0x000fc80003fae000 */
[----:B------:R-:W-:Y:S01]  /*2740*/  STS [R77+UR7+0x84], R6 ;  /* 0x000084064d007988 */ /* 0x000fe20008000807 */
[----:B------:R-:W-:Y:S01]  /*2750*/  @!P6 FMUL R11, R11, 0.5 ;  /* 0x3f0000000b0be820 */ /* 0x000fe20000400000 */
[----:B------:R-:W1:Y:S01]  /*2760*/  MUFU.EX2 R36, R36 ;  /* 0x0000002400247308 */ /* 0x000e620000000800 */
[----:B--2---:R-:W-:Y:S01]  /*2770*/  @!P3 FMUL R8, R8, R8 ;  /* 0x000000080808b220 */ /* 0x004fe20000400000 */
[----:B------:R-:W-:Y:S02]  /*2780*/  FSETP.GEU.AND P3, PT, R13, -126, PT ;  /* 0xc2fc00000d00780b */ /* 0x000fe40003f6e000 */
[----:B0-----:R-:W-:Y:S02]  /*2790*/  MOV R5, UR4 ;  /* 0x0000000400057c02 */ /* 0x001fe40008000f00 */
[----:B------:R-:W-:Y:S01]  /*27a0*/  STS [R77+UR7+0x88], R8 ;  /* 0x000088084d007988 */ /* 0x000fe20008000807 */
[----:B------:R-:W-:Y:S01]  /*27b0*/  @!P5 FMUL R19, R19, 0.5 ;  /* 0x3f0000001313d820 */ /* 0x000fe20000400000 */
[----:B------:R0:W2:Y:S01]  /*27c0*/  MUFU.EX2 R12, R7 ;  /* 0x00000007000c7308 */ /* 0x0000a20000000800 */
[----:B---3--:R-:W-:-:S05]  /*27d0*/  @!P2 FMUL R10, R10, R10 ;  /* 0x0000000a0a0aa220 */ /* 0x008fca0000400000 */
[----:B------:R-:W-:Y:S01]  /*27e0*/  STS [R77+UR7+0x8c], R10 ;  /* 0x00008c0a4d007988 */ /* 0x000fe20008000807 */
[----:B------:R-:W-:Y:S01]  /*27f0*/  @!P3 FMUL R13, R13, 0.5 ;  /* 0x3f0000000d0db820 */ /* 0x000fe20000400000 */
[----:B------:R3:W4:Y:S01]  /*2800*/  MUFU.EX2 R14, R9 ;  /* 0x00000009000e7308 */ /* 0x0007220000000800 */
[----:B0-----:R-:W-:Y:S01]  /*2810*/  FMUL R7, R4, 1.4426950216293334961 ;  /* 0x3fb8aa3b04077820 */ /* 0x001fe20000400000 */
[----:B------:R-:W-:Y:S01]  /*2820*/  FADD R4, -R114, R37 ;  /* 0x0000002572047221 */ /* 0x000fe20000000100 */
[----:B-1----:R-:W-:-:S03]  /*2830*/  @!P1 FMUL R36, R36, R36 ;  /* 0x0000002424249220 */ /* 0x002fc60000400000 */
[----:B------:R-:W-:Y:S02]  /*2840*/  FSETP.GEU.AND P2, PT, R7, -126, PT ;  /* 0xc2fc00000700780b */ /* 0x000fe40003f4e000 */
[----:B------:R-:W0:Y:S01]  /*2850*/  MUFU.EX2 R38, R11 ;  /* 0x0000000b00267308 */ /* 0x000e220000000800 */
[----:B---3--:R-:W-:Y:S01]  /*2860*/  FMUL R9, R4, 1.4426950216293334961 ;  /* 0x3fb8aa3b04097820 */ /* 0x008fe20000400000 */
[----:B------:R-:W-:Y:S01]  /*2870*/  LOP3.LUT R4, R113, UR6, RZ, 0xfc, !PT ;  /* 0x0000000671047c12 */ /* 0x000fe2000f8efcff */
[----:B--2---:R-:W-:Y:S01]  /*2880*/  @!P0 FMUL R12, R12, R12 ;  /* 0x0000000c0c0c8220 */ /* 0x004fe20000400000 */
[----:B------:R-:W-:Y:S02]  /*2890*/  STS [R77+UR7+0x100], R36 ;  /* 0x000100244d007988 */ /* 0x000fe40008000807 */
[----:B------:R-:W-:Y:S02]  /*28a0*/  FSETP.GEU.AND P1, PT, R9, -126, PT ;  /* 0xc2fc00000900780b */ /* 0x000fe40003f2e000 */
[----:B------:R-:W-:Y:S01]  /*28b0*/  LEA R5, R5, R4, 0xb ;  /* 0x0000000405057211 */ /* 0x000fe200078e58ff */
[----:B------:R-:W1:Y:S01]  /*28c0*/  MUFU.EX2 R40, R19 ;  /* 0x0000001300287308 */ /* 0x000e620000000800 */
[----:B----4-:R-:W-:Y:S01]  /*28d0*/  @!P4 FMUL R14, R14, R14 ;  /* 0x0000000e0e0ec220 */ /* 0x010fe20000400000 */
[----:B------:R-:W-:Y:S01]  /*28e0*/  @!P2 FMUL R7, R7, 0.5 ;  /* 0x3f0000000707a820 */ /* 0x000fe20000400000 */
[----:B------:R-:W-:Y:S01]  /*28f0*/  STS [R77+UR7+0x104], R12 ;  /* 0x0001040c4d007988 */ /* 0x000fe20008000807 */
[----:B------:R-:W-:-:S03]  /*2900*/  IMAD.WIDE R124, R5, 0x4, R124 ;  /* 0x00000004057c7825 */ /* 0x000fc600078e027c */
[----:B------:R-:W-:Y:S01]  /*2910*/  STS [R77+UR7+0x108], R14 ;  /* 0x0001080e4d007988 */ /* 0x000fe20008000807 */
[----:B------:R-:W2:Y:S01]  /*2920*/  MUFU.EX2 R42, R13 ;  /* 0x0000000d002a7308 */ /* 0x000ea20000000800 */
[----:B0-----:R-:W-:Y:S01]  /*2930*/  @!P6 FMUL R38, R38, R38 ;  /* 0x000000262626e220 */ /* 0x001fe20000400000 */
[----:B------:R-:W-:-:S04]  /*2940*/  @!P1 FMUL R9, R9, 0.5 ;  /* 0x3f00000009099820 */ /* 0x000fc80000400000 */
[----:B------:R-:W-:Y:S02]  /*2950*/  STS [R77+UR7+0x10c], R38 ;  /* 0x00010c264d007988 */ /* 0x000fe40008000807 */
[----:B------:R-:W0:Y:S01]  /*2960*/  MUFU.EX2 R44, R7 ;  /* 0x00000007002c7308 */ /* 0x000e220000000800 */
[----:B-1----:R-:W-:-:S05]  /*2970*/  @!P5 FMUL R40, R40, R40 ;  /* 0x000000282828d220 */ /* 0x002fca0000400000 */
[----:B------:R-:W-:Y:S02]  /*2980*/  STS [R77+UR7+0x180], R40 ;  /* 0x000180284d007988 */ /* 0x000fe40008000807 */
[----:B------:R-:W1:Y:S01]  /*2990*/  MUFU.EX2 R4, R9 ;  /* 0x0000000900047308 */ /* 0x000e620000000800 */
[----:B--2---:R-:W-:-:S05]  /*29a0*/  @!P3 FMUL R42, R42, R42 ;  /* 0x0000002a2a2ab220 */ /* 0x004fca0000400000 */
[----:B------:R-:W-:Y:S01]  /*29b0*/  STS [R77+UR7+0x184], R42 ;  /* 0x0001842a4d007988 */ /* 0x000fe20008000807 */
[----:B0-----:R-:W-:-:S05]  /*29c0*/  @!P2 FMUL R44, R44, R44 ;  /* 0x0000002c2c2ca220 */ /* 0x001fca0000400000 */
[----:B------:R-:W-:Y:S01]  /*29d0*/  STS [R77+UR7+0x188], R44 ;  /* 0x0001882c4d007988 */ /* 0x000fe20008000807 */
[----:B-1----:R-:W-:-:S05]  /*29e0*/  @!P1 FMUL R4, R4, R4 ;  /* 0x0000000404049220 */ /* 0x002fca0000400000 */
[----:B------:R0:W-:Y:S01]  /*29f0*/  STS [R77+UR7+0x18c], R4 ;  /* 0x00018c044d007988 */ /* 0x0001e20008000807 */
[----:B------:R-:W-:Y:S06]  /*2a00*/  BAR.SYNC.DEFER_BLOCKING 0x0 ;  /* 0x0000000000007b1d */ /* 0x000fec0000010000 */
[----:B------:R-:W2:Y:S04]  /*2a10*/  LDG.E R121, desc[UR12][R124.64+0x100] ;  /* 0x0001000c7c797981 */ /* 0x000ea8000c1e1900 */
[----:B------:R-:W3:Y:S04]  /*2a20*/  LDG.E R119, desc[UR12][R124.64+0x300] ;  /* 0x0003000c7c777981 */ /* 0x000ee8000c1e1900 */
[----:B------:R-:W4:Y:S04]  /*2a30*/  LDG.E R117, desc[UR12][R124.64+0x500] ;  /* 0x0005000c7c757981 */ /* 0x000f28000c1e1900 */
[----:B------:R-:W5:Y:S04]  /*2a40*/  LDG.E R79, desc[UR12][R124.64+0x700] ;  /* 0x0007000c7c4f7981 */ /* 0x000f68000c1e1900 */
[----:B0-----:R-:W5:Y:S04]  /*2a50*/  LDG.E R77, desc[UR12][R124.64+0x900] ;  /* 0x0009000c7c4d7981 */ /* 0x001f68000c1e1900 */
[----:B------:R-:W5:Y:S04]  /*2a60*/  LDG.E R75, desc[UR12][R124.64+0xa00] ;  /* 0x000a000c7c4b7981 */ /* 0x000f68000c1e1900 */
[----:B------:R-:W5:Y:S04]  /*2a70*/  LDG.E R73, desc[UR12][R124.64+0xc00] ;  /* 0x000c000c7c497981 */ /* 0x000f68000c1e1900 */
[----:B------:R-:W0:Y:S04]  /*2a80*/  LDS.128 R8, [R102+UR7] ;  /* 0x0000000766087984 */ /* 0x000e280008000c00 */
[----:B------:R-:W1:Y:S04]  /*2a90*/  LDS.128 R4, [R102+UR7+0x10] ;  /* 0x0000100766047984 */ /* 0x000e680008000c00 */
[----:B------:R-:W1:Y:S04]  /*2aa0*/  LDS.128 R40, [R102+UR7+0x20] ;  /* 0x0000200766287984 */ /* 0x000e680008000c00 */
[----:B------:R-:W1:Y:S04]  /*2ab0*/  LDS.128 R44, [R102+UR7+0x80] ;  /* 0x00008007662c7984 */ /* 0x000e680008000c00 */
[----:B------:R-:W1:Y:S04]  /*2ac0*/  LDS.128 R20, [R102+UR7+0x30] ;  /* 0x0000300766147984 */ /* 0x000e680008000c00 */
[----:B------:R-:W1:Y:S04]  /*2ad0*/  LDS.128 R16, [R102+UR7+0x100] ;  /* 0x0001000766107984 */ /* 0x000e680008000c00 */
[----:B------:R-:W-:Y:S04]  /*2ae0*/  LDS.128 R12, [R102+UR7+0x40] ;  /* 0x00004007660c7984 */ /* 0x000fe80008000c00 */
[----:B------:R-:W-:Y:S04]  /*2af0*/  LDS.128 R60, [R102+UR7+0x180] ;  /* 0x00018007663c7984 */ /* 0x000fe80008000c00 */
[----:B------:R-:W-:Y:S04]  /*2b00*/  LDS.128 R36, [R102+UR7+0x110] ;  /* 0x0001100766247984 */ /* 0x000fe80008000c00 */
[----:B------:R-:W-:Y:S01]  /*2b10*/  LDS.128 R48, [R102+UR7+0xb0] ;  /* 0x0000b00766307984 */ /* 0x000fe20008000c00 */
[----:B0-----:R-:W-:-:S03]  /*2b20*/  FADD R8, RZ, R8 ;  /* 0x00000008ff087221 */ /* 0x001fc60000000000 */
[----:B------:R-:W-:Y:S01]  /*2b30*/  LDS.128 R52, [R102+UR7+0x50] ;  /* 0x0000500766347984 */ /* 0x000fe20008000c00 */
[----:B------:R-:W-:-:S03]  /*2b40*/  FADD R9, R8, R9 ;  /* 0x0000000908097221 */ /* 0x000fc60000000000 */
[----:B------:R-:W-:Y:S01]  /*2b50*/  LDS.128 R56, [R102+UR7+0x1a0] ;  /* 0x0001a00766387984 */ /* 0x000fe20008000c00 */
[----:B------:R-:W-:Y:S01]  /*2b60*/  FADD R10, R9, R10 ;  /* 0x0000000a090a7221 */ /* 0x000fe20000000000 */
[----:B------:R-:W-:Y:S01]  /*2b70*/  UIADD3 UR8, UPT, UPT, UR9, 0x4000, URZ ;  /* 0x0000400009087890 */ /* 0x000fe2000fffe0ff */
[----:B------:R-:W-:Y:S01]  /*2b80*/  LOP3.LUT R76, R76, 0xfc, RZ, 0xc0, !PT ;  /* 0x000000fc4c4c7812 */ /* 0x000fe200078ec0ff */
[----:B------:R-:W-:Y:S01]  /*2b90*/  LDS.128 R68, [R102+UR7+0x1f0] ;  /* 0x0001f00766447984 */ /* 0x000fe20008000c00 */
[----:B------:R-:W-:-:S03]  /*2ba0*/  FADD R11, R10, R11 ;  /* 0x0000000b0a0b7221 */ /* 0x000fc60000000000 */
[----:B------:R-:W5:Y:S01]  /*2bb0*/  LDG.E R122, desc[UR12][R124.64] ;  /* 0x0000000c7c7a7981 */ /* 0x000f62000c1e1900 */
[----:B-1----:R-:W-:-:S03]  /*2bc0*/  FADD R4, R11, R4 ;  /* 0x000000040b047221 */ /* 0x002fc60000000000 */
[----:B------:R-:W0:Y:S01]  /*2bd0*/  LDS.128 R8, [R102+UR7+0x90] ;  /* 0x0000900766087984 */ /* 0x000e220008000c00 */
[----:B------:R-:W-:-:S03]  /*2be0*/  FADD R5, R4, R5 ;  /* 0x0000000504057221 */ /* 0x000fc60000000000 */
[----:B------:R-:W5:Y:S01]  /*2bf0*/  LDG.E R120, desc[UR12][R124.64+0x200] ;  /* 0x0002000c7c787981 */ /* 0x000f62000c1e1900 */
[----:B------:R-:W-:-:S03]  /*2c00*/  FADD R6, R5, R6 ;  /* 0x0000000605067221 */ /* 0x000fc60000000000 */
[----:B------:R-:W5:Y:S01]  /*2c10*/  LDG.E R118, desc[UR12][R124.64+0x400] ;  /* 0x0004000c7c767981 */ /* 0x000f62000c1e1900 */
[----:B------:R-:W-:-:S03]  /*2c20*/  FADD R7, R6, R7 ;  /* 0x0000000706077221 */ /* 0x000fc60000000000 */
[----:B------:R-:W5:Y:S01]  /*2c30*/  LDG.E R116, desc[UR12][R124.64+0x600] ;  /* 0x0006000c7c747981 */ /* 0x000f62000c1e1900 */
[----:B------:R-:W-:-:S03]  /*2c40*/  FADD R40, R7, R40 ;  /* 0x0000002807287221 */ /* 0x000fc60000000000 */
[----:B------:R-:W1:Y:S01]  /*2c50*/  LDS.128 R4, [R102+UR7+0xa0] ;  /* 0x0000a00766047984 */ /* 0x000e620008000c00 */
[----:B------:R-:W-:Y:S01]  /*2c60*/  FADD R41, R40, R41 ;  /* 0x0000002928297221 */ /* 0x000fe20000000000 */
[----:B------:R-:W-:Y:S02]  /*2c70*/  FADD R44, RZ, R44 ;  /* 0x0000002cff2c7221 */ /* 0x000fe40000000000 */
[----:B------:R-:W5:Y:S01]  /*2c80*/  LDG.E R78, desc[UR12][R124.64+0x800] ;  /* 0x0008000c7c4e7981 */ /* 0x000f62000c1e1900 */
[----:B------:R-:W-:Y:S01]  /*2c90*/  FADD R42, R41, R42 ;  /* 0x0000002a292a7221 */ /* 0x000fe20000000000 */
[----:B------:R-:W-:Y:S02]  /*2ca0*/  FADD R45, R44, R45 ;  /* 0x0000002d2c2d7221 */ /* 0x000fe40000000000 */
[----:B------:R-:W5:Y:S01]  /*2cb0*/  LDG.E R74, desc[UR12][R124.64+0xb00] ;  /* 0x000b000c7c4a7981 */ /* 0x000f62000c1e1900 */
[----:B------:R-:W-:Y:S01]  /*2cc0*/  FADD R43, R42, R43 ;  /* 0x0000002b2a2b7221 */ /* 0x000fe20000000000 */
[----:B------:R-:W-:-:S02]  /*2cd0*/  FADD R46, R45, R46 ;  /* 0x0000002e2d2e7221 */ /* 0x000fc40000000000 */
[----:B------:R-:W5:Y:S01]  /*2ce0*/  LDG.E R72, desc[UR12][R124.64+0xd00] ;  /* 0x000d000c7c487981 */ /* 0x000f62000c1e1900 */
[----:B------:R-:W-:-:S03]  /*2cf0*/  FADD R20, R43, R20 ;  /* 0x000000142b147221 */ /* 0x000fc60000000000 */
[----:B------:R-:W1:Y:S01]  /*2d00*/  LDS.128 R40, [R102+UR7+0x190] ;  /* 0x0001900766287984 */ /* 0x000e620008000c00 */
[----:B------:R-:W-:Y:S01]  /*2d10*/  FADD R47, R46, R47 ;  /* 0x0000002f2e2f7221 */ /* 0x000fe20000000000 */
[----:B------:R-:W-:Y:S01]  /*2d20*/  FADD R16, RZ, R16 ;  /* 0x00000010ff107221 */ /* 0x000fe20000000000 */
[----:B------:R-:W-:Y:S01]  /*2d30*/  FADD R21, R20, R21 ;  /* 0x0000001514157221 */ /* 0x000fe20000000000 */
[----:B------:R-:W5:Y:S02]  /*2d40*/  LDG.E R127, desc[UR12][R124.64+0x1800] ;  /* 0x0018000c7c7f7981 */ /* 0x000f64000c1e1900 */
[----:B------:R-:W-:Y:S01]  /*2d50*/  FADD R17, R16, R17 ;  /* 0x0000001110117221 */ /* 0x000fe20000000000 */
[----:B0-----:R-:W-:Y:S01]  /*2d60*/  FADD R8, R47, R8 ;  /* 0x000000082f087221 */ /* 0x001fe20000000000 */
[----:B------:R-:W5:Y:S01]  /*2d70*/  LDG.E R129, desc[UR12][R124.64+0x1900] ;  /* 0x0019000c7c817981 */ /* 0x000f62000c1e1900 */
[----:B------:R-:W-:-:S03]  /*2d80*/  FADD R22, R21, R22 ;  /* 0x0000001615167221 */ /* 0x000fc60000000000 */
[----:B------:R-:W0:Y:S01]  /*2d90*/  LDS.128 R44, [R102+UR7+0x120] ;  /* 0x00012007662c7984 */ /* 0x000e220008000c00 */
[----:B------:R-:W-:Y:S01]  /*2da0*/  FADD R9, R8, R9 ;  /* 0x0000000908097221 */ /* 0x000fe20000000000 */
[----:B------:R-:W-:Y:S01]  /*2db0*/  FADD R18, R17, R18 ;  /* 0x0000001211127221 */ /* 0x000fe20000000000 */
[----:B------:R-:W-:Y:S01]  /*2dc0*/  FADD R23, R22, R23 ;  /* 0x0000001716177221 */ /* 0x000fe20000000000 */
[----:B------:R-:W5:Y:S01]  /*2dd0*/  LDG.E R131, desc[UR12][R124.64+0x1a00] ;  /* 0x001a000c7c837981 */ /* 0x000f62000c1e1900 */
[----:B------:R-:W-:Y:S01]  /*2de0*/  FADD R10, R9, R10 ;  /* 0x0000000a090a7221 */ /* 0x000fe20000000000 */
[----:B------:R-:W-:Y:S01]  /*2df0*/  FADD R19, R18, R19 ;  /* 0x0000001312137221 */ /* 0x000fe20000000000 */
[----:B------:R-:W-:Y:S01]  /*2e00*/  FADD R12, R23, R12 ;  /* 0x0000000c170c7221 */ /* 0x000fe20000000000 */
[----:B------:R-:W5:Y:S01]  /*2e10*/  LDG.E R133, desc[UR12][R124.64+0x1b00] ;  /* 0x001b000c7c857981 */ /* 0x000f62000c1e1900 */
[----:B------:R-:W-:Y:S01]  /*2e20*/  FADD R11, R10, R11 ;  /* 0x0000000b0a0b7221 */ /* 0x000fe20000000000 */
[----:B------:R-:W-:Y:S01]  /*2e30*/  FADD R60, RZ, R60 ;  /* 0x0000003cff3c7221 */ /* 0x000fe20000000000 */
[----:B------:R-:W-:Y:S01]  /*2e40*/  FADD R36, R19, R36 ;  /* 0x0000002413247221 */ /* 0x000fe20000000000 */
[----:B------:R-:W-:Y:S01]  /*2e50*/  FADD R13, R12, R13 ;  /* 0x0000000d0c0d7221 */ /* 0x000fe20000000000 */
[----:B------:R-:W0:Y:S01]  /*2e60*/  LDS.128 R16, [R102+UR7+0xc0] ;  /* 0x0000c00766107984 */ /* 0x000e220008000c00 */
[----:B-1----:R-:W-:Y:S01]  /*2e70*/  FADD R4, R11, R4 ;  /* 0x000000040b047221 */ /* 0x002fe20000000000 */
[----:B------:R-:W-:-:S02]  /*2e80*/  FADD R61, R60, R61 ;  /* 0x0000003d3c3d7221 */ /* 0x000fc40000000000 */
[----:B------:R-:W1:Y:S01]  /*2e90*/  LDS.128 R8, [R102+UR7+0x130] ;  /* 0x0001300766087984 */ /* 0x000e620008000c00 */
[----:B------:R-:W-:Y:S01]  /*2ea0*/  FADD R14, R13, R14 ;  /* 0x0000000e0d0e7221 */ /* 0x000fe20000000000 */
[----:B------:R-:W-:Y:S02]  /*2eb0*/  FADD R5, R4, R5 ;  /* 0x0000000504057221 */ /* 0x000fe40000000000 */
[----:B------:R-:W1:Y:S01]  /*2ec0*/  LDS.128 R20, [R102+UR7+0x60] ;  /* 0x0000600766147984 */ /* 0x000e620008000c00 */
[----:B------:R-:W-:Y:S01]  /*2ed0*/  FADD R62, R61, R62 ;  /* 0x0000003e3d3e7221 */ /* 0x000fe20000000000 */
[----:B------:R-:W-:Y:S01]  /*2ee0*/  FADD R37, R36, R37 ;  /* 0x0000002524257221 */ /* 0x000fe20000000000 */
[----:B------:R-:W-:Y:S01]  /*2ef0*/  FADD R61, R14, R15 ;  /* 0x0000000f0e3d7221 */ /* 0x000fe20000000000 */
[----:B------:R-:W-:Y:S01]  /*2f00*/  FADD R6, R5, R6 ;  /* 0x0000000605067221 */ /* 0x000fe20000000000 */
[----:B------:R-:W1:Y:S01]  /*2f10*/  LDS.128 R12, [R102+UR7+0x1b0] ;  /* 0x0001b007660c7984 */ /* 0x000e620008000c00 */
[----:B------:R-:W-:Y:S01]  /*2f20*/  FADD R5, R62, R63 ;  /* 0x0000003f3e057221 */ /* 0x000fe20000000000 */
[----:B------:R-:W-:Y:S01]  /*2f30*/  FADD R38, R37, R38 ;  /* 0x0000002625267221 */ /* 0x000fe20000000000 */
[----:B------:R-:W-:Y:S01]  /*2f40*/  FADD R63, R6, R7 ;  /* 0x00000007063f7221 */ /* 0x000fe20000000000 */
[----:B------:R-:W5:Y:S01]  /*2f50*/  LDG.E R135, desc[UR12][R124.64+0x1c00] ;  /* 0x001c000c7c877981 */ /* 0x000f62000c1e1900 */
[----:B------:R-:W-:Y:S01]  /*2f60*/  FADD R40, R5, R40 ;  /* 0x0000002805287221 */ /* 0x000fe20000000000 */
[----:B------:R-:W-:-:S02]  /*2f70*/  FADD R65, R38, R39 ;  /* 0x0000002726417221 */ /* 0x000fc40000000000 */
[----:B------:R-:W1:Y:S01]  /*2f80*/  LDS.128 R4, [R102+UR7+0xd0] ;  /* 0x0000d00766047984 */ /* 0x000e620008000c00 */
[----:B------:R-:W-:-:S03]  /*2f90*/  FADD R41, R40, R41 ;  /* 0x0000002928297221 */ /* 0x000fc60000000000 */
[----:B------:R-:W1:Y:S01]  /*2fa0*/  LDS.128 R36, [R102+UR7+0x140] ;  /* 0x0001400766247984 */ /* 0x000e620008000c00 */
[----:B------:R-:W-:Y:S01]  /*2fb0*/  FADD R48, R63, R48 ;  /* 0x000000303f307221 */ /* 0x000fe20000000000 */
[----:B0-----:R-:W-:Y:S01]  /*2fc0*/  FADD R44, R65, R44 ;  /* 0x0000002c412c7221 */ /* 0x001fe20000000000 */
[----:B------:R-:W-:Y:S01]  /*2fd0*/  FADD R42, R41, R42 ;  /* 0x0000002a292a7221 */ /* 0x000fe20000000000 */
        /* <DEDUP_REMOVED lines=14> */
[----:B------:R-:W-:Y:S01]  /*30c0*/  ULEA UR8, UR10, UR8, 0x18 ;  /* 0x000000080a087291 */ /* 0x000fe2000f8ec0ff */
[----:B-1----:R-:W-:Y:S01]  /*30d0*/  FADD R8, R47, R8 ;  /* 0x000000082f087221 */ /* 0x002fe20000000000 */
[----:B------:R-:W-:Y:S01]  /*30e0*/  FADD R58, R57, R58 ;  /* 0x0000003a393a7221 */ /* 0x000fe20000000000 */
[----:B------:R-:W-:Y:S01]  /*30f0*/  FADD R17, R16, R17 ;  /* 0x0000001110117221 */ /* 0x000fe20000000000 */
[----:B------:R-:W-:Y:S01]  /*3100*/  LDS.128 R40, [R102+UR7+0x70] ;  /* 0x0000700766287984 */ /* 0x000fe20008000c00 */
        /* <DEDUP_REMOVED lines=11> */
[----:B------:R-:W-:Y:S01]  /*31c0*/  LDS.128 R44, [R102+UR7+0xe0] ;  /* 0x0000e007662c7984 */ /* 0x000fe20008000c00 */
[----:B------:R-:W-:Y:S01]  /*31d0*/  FADD R123, R22, R23 ;  /* 0x00000017167b7221 */ /* 0x000fe20000000000 */
[----:B------:R-:W-:Y:S01]  /*31e0*/  FADD R4, R19, R4 ;  /* 0x0000000413047221 */ /* 0x000fe20000000000 */
[----:B------:R-:W-:Y:S01]  /*31f0*/  FADD R14, R13, R14 ;  /* 0x0000000e0d0e7221 */ /* 0x000fe20000000000 */
[----:B------:R-:W-:Y:S01]  /*3200*/  LDS.128 R48, [R102+UR7+0xf0] ;  /* 0x0000f00766307984 */ /* 0x000fe20008000c00 */
[----:B------:R-:W-:-:S03]  /*3210*/  FADD R36, R11, R36 ;  /* 0x000000240b247221 */ /* 0x000fc60000000000 */
[----:B------:R-:W-:Y:S04]  /*3220*/  LDS.128 R16, [R102+UR7+0x150] ;  /* 0x0001500766107984 */ /* 0x000fe80008000c00 */
[----:B------:R-:W-:Y:S04]  /*3230*/  LDS.128 R52, [R102+UR7+0x160] ;  /* 0x0001600766347984 */ /* 0x000fe80008000c00 */
[----:B------:R-:W-:Y:S04]  /*3240*/  LDS.128 R56, [R102+UR7+0x170] ;  /* 0x0001700766387984 */ /* 0x000fe80008000c00 */
[----:B------:R-:W0:Y:S04]  /*3250*/  LDS.128 R20, [R102+UR7+0x1c0] ;  /* 0x0001c00766147984 */ /* 0x000e280008000c00 */
[----:B------:R-:W1:Y:S04]  /*3260*/  LDS.128 R60, [R102+UR7+0x1d0] ;  /* 0x0001d007663c7984 */ /* 0x000e680008000c00 */
[----:B------:R-:W-:Y:S04]  /*3270*/  LDS.128 R64, [R102+UR7+0x1e0] ;  /* 0x0001e00766407984 */ /* 0x000fe80008000c00 */
[----:B------:R-:W5:Y:S04]  /*3280*/  LDG.E R9, desc[UR12][R124.64+0xe00] ;  /* 0x000e000c7c097981 */ /* 0x000f68000c1e1900 */
[----:B------:R-:W5:Y:S04]  /*3290*/  LDG.E R11, desc[UR12][R124.64+0xf00] ;  /* 0x000f000c7c0b7981 */ /* 0x000f68000c1e1900 */
[----:B------:R-:W5:Y:S04]  /*32a0*/  LDG.E R13, desc[UR12][R124.64+0x1000] ;  /* 0x0010000c7c0d7981 */ /* 0x000f68000c1e1900 */
[----:B------:R-:W5:Y:S04]  /*32b0*/  LDG.E R137, desc[UR12][R124.64+0x1d00] ;  /* 0x001d000c7c897981 */ /* 0x000f68000c1e1900 */
[----:B------:R-:W5:Y:S04]  /*32c0*/  LDG.E R139, desc[UR12][R124.64+0x1e00] ;  /* 0x001e000c7c8b7981 */ /* 0x000f68000c1e1900 */
[----:B------:R-:W5:Y:S04]  /*32d0*/  LDG.E R141, desc[UR12][R124.64+0x1f00] ;  /* 0x001f000c7c8d7981 */ /* 0x000f68000c1e1900 */
[----:B--2---:R-:W-:Y:S04]  /*32e0*/  STS [R76+UR8+0x100], R121 ;  /* 0x000100794c007988 */ /* 0x004fe80008000808 */
[----:B---3--:R-:W-:Y:S04]  /*32f0*/  STS [R76+UR8+0x300], R119 ;  /* 0x000300774c007988 */ /* 0x008fe80008000808 */
[----:B----4-:R2:W-:Y:S04]  /*3300*/  STS [R76+UR8+0x500], R117 ;  /* 0x000500754c007988 */ /* 0x0105e80008000808 */
[----:B-----5:R3:W-:Y:S04]  /*3310*/  STS [R76+UR8+0x700], R79 ;  /* 0x0007004f4c007988 */ /* 0x0207e80008000808 */
[----:B------:R4:W-:Y:S04]  /*3320*/  STS [R76+UR8+0x900], R77 ;  /* 0x0009004d4c007988 */ /* 0x0009e80008000808 */
[----:B------:R5:W-:Y:S04]  /*3330*/  STS [R76+UR8+0xa00], R75 ;  /* 0x000a004b4c007988 */ /* 0x000be80008000808 */
[----:B------:R0:W-:Y:S04]  /*3340*/  STS [R76+UR8+0xc00], R73 ;  /* 0x000c00494c007988 */ /* 0x0001e80008000808 */
[----:B--2---:R-:W2:Y:S04]  /*3350*/  LDG.E R117, desc[UR12][R124.64+0x1100] ;  /* 0x0011000c7c757981 */ /* 0x004ea8000c1e1900 */
[----:B---3--:R-:W3:Y:S04]  /*3360*/  LDG.E R79, desc[UR12][R124.64+0x1200] ;  /* 0x0012000c7c4f7981 */ /* 0x008ee8000c1e1900 */
[----:B------:R-:W3:Y:S04]  /*3370*/  LDG.E R119, desc[UR12][R124.64+0x1300] ;  /* 0x0013000c7c777981 */ /* 0x000ee8000c1e1900 */
[----:B----4-:R-:W4:Y:S04]  /*3380*/  LDG.E R77, desc[UR12][R124.64+0x1400] ;  /* 0x0014000c7c4d7981 */ /* 0x010f28000c1e1900 */
[----:B-----5:R-:W5:Y:S04]  /*3390*/  LDG.E R75, desc[UR12][R124.64+0x1500] ;  /* 0x0015000c7c4b7981 */ /* 0x020f68000c1e1900 */
[----:B------:R-:W5:Y:S04]  /*33a0*/  LDG.E R121, desc[UR12][R124.64+0x1600] ;  /* 0x0016000c7c797981 */ /* 0x000f68000c1e1900 */
[----:B0-----:R-:W5:Y:S01]  /*33b0*/  LDG.E R73, desc[UR12][R124.64+0x1700] ;  /* 0x0017000c7c497981 */ /* 0x001f62000c1e1900 */
[----:B------:R-:W-:-:S04]  /*33c0*/  FADD R37, R36, R37 ;  /* 0x0000002524257221 */ /* 0x000fc80000000000 */
[----:B------:R-:W-:Y:S01]  /*33d0*/  FADD R38, R37, R38 ;  /* 0x0000002625267221 */ /* 0x000fe20000000000 */
[----:B------:R-:W-:-:S03]  /*33e0*/  FADD R37, R14, R15 ;  /* 0x0000000f0e257221 */ /* 0x000fc60000000000 */
[----:B------:R-:W-:Y:S01]  /*33f0*/  FADD R39, R38, R39 ;  /* 0x0000002726277221 */ /* 0x000fe20000000000 */
[----:B------:R-:W-:Y:S01]  /*3400*/  FADD R20, R37, R20 ;  /* 0x0000001425147221 */ /* 0x000fe20000000000 */
[----:B------:R-:W-:Y:S04]  /*3410*/  STS [R76+UR8], R122 ;  /* 0x0000007a4c007988 */ /* 0x000fe80008000808 */
[----:B------:R-:W-:Y:S04]  /*3420*/  STS [R76+UR8+0x200], R120 ;  /* 0x000200784c007988 */ /* 0x000fe80008000808 */
[----:B------:R-:W-:Y:S04]  /*3430*/  STS [R76+UR8+0x400], R118 ;  /* 0x000400764c007988 */ /* 0x000fe80008000808 */
[----:B------:R0:W-:Y:S04]  /*3440*/  STS [R76+UR8+0x600], R116 ;  /* 0x000600744c007988 */ /* 0x0001e80008000808 */
[----:B------:R-:W-:Y:S04]  /*3450*/  STS [R76+UR8+0x800], R78 ;  /* 0x0008004e4c007988 */ /* 0x000fe80008000808 */
[----:B------:R-:W-:Y:S04]  /*3460*/  STS [R76+UR8+0xb00], R74 ;  /* 0x000b004a4c007988 */ /* 0x000fe80008000808 */
[----:B------:R-:W-:Y:S04]  /*3470*/  STS [R76+UR8+0xd00], R72 ;  /* 0x000d00484c007988 */ /* 0x000fe80008000808 */
[----:B------:R-:W-:Y:S04]  /*3480*/  STS [R76+UR8+0x1800], R127 ;  /* 0x0018007f4c007988 */ /* 0x000fe80008000808 */
[----:B------:R-:W-:Y:S04]  /*3490*/  STS [R76+UR8+0x1900], R129 ;  /* 0x001900814c007988 */ /* 0x000fe80008000808 */
[----:B------:R-:W-:Y:S04]  /*34a0*/  STS [R76+UR8+0x1a00], R131 ;  /* 0x001a00834c007988 */ /* 0x000fe80008000808 */
[----:B------:R-:W-:Y:S01]  /*34b0*/  STS [R76+UR8+0x1b00], R133 ;  /* 0x001b00854c007988 */ /* 0x000fe20008000808 */
[----:B0-----:R-:W-:Y:S01]  /*34c0*/  SHF.L.U32 R116, R35, 0x5, RZ ;  /* 0x0000000523747819 */ /* 0x001fe200000006ff */
[----:B------:R-:W-:-:S02]  /*34d0*/  FADD R16, R39, R16 ;  /* 0x0000001027107221 */ /* 0x000fc40000000000 */
[----:B------:R-:W-:Y:S01]  /*34e0*/  STS [R76+UR8+0x1c00], R135 ;  /* 0x001c00874c007988 */ /* 0x000fe20008000808 */
[----:B------:R-:W-:Y:S01]  /*34f0*/  LOP3.LUT R116, R116, 0xe0, RZ, 0xc0, !PT ;  /* 0x000000e074747812 */ /* 0x000fe200078ec0ff */
[----:B------:R-:W-:Y:S01]  /*3500*/  FADD R5, R4, R5 ;  /* 0x0000000504057221 */ /* 0x000fe20000000000 */
[----:B------:R-:W-:Y:S01]  /*3510*/  FADD R17, R16, R17 ;  /* 0x0000001110117221 */ /* 0x000fe20000000000 */
[----:B------:R-:W-:Y:S02]  /*3520*/  FADD R21, R20, R21 ;  /* 0x0000001514157221 */ /* 0x000fe40000000000 */
[----:B------:R-:W-:Y:S01]  /*3530*/  FADD R6, R5, R6 ;  /* 0x0000000605067221 */ /* 0x000fe20000000000 */
[----:B------:R-:W-:Y:S01]  /*3540*/  FADD R18, R17, R18 ;  /* 0x0000001211127221 */ /* 0x000fe20000000000 */
[----:B------:R-:W-:-:S03]  /*3550*/  FADD R22, R21, R22 ;  /* 0x0000001615167221 */ /* 0x000fc60000000000 */
[----:B------:R-:W-:Y:S01]  /*3560*/  FADD R19, R18, R19 ;  /* 0x0000001312137221 */ /* 0x000fe20000000000 */
[----:B------:R-:W-:-:S03]  /*3570*/  FADD R23, R22, R23 ;  /* 0x0000001716177221 */ /* 0x000fc60000000000 */
[----:B------:R-:W-:Y:S01]  /*3580*/  FADD R52, R19, R52 ;  /* 0x0000003413347221 */ /* 0x000fe20000000000 */
[----:B-1----:R-:W-:Y:S01]  /*3590*/  FADD R60, R23, R60 ;  /* 0x0000003c173c7221 */ /* 0x002fe20000000000 */
[----:B------:R-:W-:Y:S01]  /*35a0*/  FADD R40, R123, R40 ;  /* 0x000000287b287221 */ /* 0x000fe20000000000 */
[----:B------:R-:W-:Y:S04]  /*35b0*/  STS [R76+UR8+0xe00], R9 ;  /* 0x000e00094c007988 */ /* 0x000fe80008000808 */
[----:B------:R-:W-:Y:S04]  /*35c0*/  STS [R76+UR8+0xf00], R11 ;  /* 0x000f000b4c007988 */ /* 0x000fe80008000808 */
[----:B------:R-:W-:Y:S04]  /*35d0*/  STS [R76+UR8+0x1000], R13 ;  /* 0x0010000d4c007988 */ /* 0x000fe80008000808 */
[----:B------:R-:W-:Y:S04]  /*35e0*/  STS [R76+UR8+0x1d00], R137 ;  /* 0x001d00894c007988 */ /* 0x000fe80008000808 */
[----:B------:R-:W-:Y:S04]  /*35f0*/  STS [R76+UR8+0x1e00], R139 ;  /* 0x001e008b4c007988 */ /* 0x000fe80008000808 */
[----:B------:R-:W-:Y:S01]  /*3600*/  STS [R76+UR8+0x1f00], R141 ;  /* 0x001f008d4c007988 */ /* 0x000fe20008000808 */
[----:B------:R-:W-:Y:S01]  /*3610*/  FADD R41, R40, R41 ;  /* 0x0000002928297221 */ /* 0x000fe20000000000 */
[----:B------:R-:W-:Y:S01]  /*3620*/  FADD R61, R60, R61 ;  /* 0x0000003d3c3d7221 */ /* 0x000fe20000000000 */
[----:B------:R-:W-:-:S02]  /*3630*/  FADD R53, R52, R53 ;  /* 0x0000003534357221 */ /* 0x000fc40000000000 */
[----:B------:R-:W-:Y:S01]  /*3640*/  FADD R42, R41, R42 ;  /* 0x0000002a292a7221 */ /* 0x000fe20000000000 */
[----:B--2---:R0:W-:Y:S04]  /*3650*/  STS [R76+UR8+0x1100], R117 ;  /* 0x001100754c007988 */ /* 0x0041e80008000808 */
[----:B---3--:R-:W-:Y:S04]  /*3660*/  STS [R76+UR8+0x1200], R79 ;  /* 0x0012004f4c007988 */ /* 0x008fe80008000808 */
[----:B------:R-:W-:Y:S04]  /*3670*/  STS [R76+UR8+0x1300], R119 ;  /* 0x001300774c007988 */ /* 0x000fe80008000808 */
[----:B----4-:R-:W-:Y:S04]  /*3680*/  STS [R76+UR8+0x1400], R77 ;  /* 0x0014004d4c007988 */ /* 0x010fe80008000808 */
[----:B-----5:R-:W-:Y:S04]  /*3690*/  STS [R76+UR8+0x1500], R75 ;  /* 0x0015004b4c007988 */ /* 0x020fe80008000808 */
[----:B------:R-:W-:Y:S04]  /*36a0*/  STS [R76+UR8+0x1600], R121 ;  /* 0x001600794c007988 */ /* 0x000fe80008000808 */
[----:B------:R-:W-:Y:S01]  /*36b0*/  STS [R76+UR8+0x1700], R73 ;  /* 0x001700494c007988 */ /* 0x000fe20008000808 */
[----:B------:R-:W-:Y:S01]  /*36c0*/  BAR.SYNC.DEFER_BLOCKING 0x0 ;  /* 0x0000000000007b1d */ /* 0x000fe20000010000 */
[----:B0-----:R-:W-:-:S05]  /*36d0*/  FADD R117, R6, R7 ;  /* 0x0000000706757221 */ /* 0x001fca0000000000 */
[----:B------:R-:W-:Y:S04]  /*36e0*/  LDS.128 R8, [R102+UR7] ;  /* 0x0000000766087984 */ /* 0x000fe80008000c00 */
[----:B------:R-:W0:Y:S04]  /*36f0*/  LDS.128 R72, [R116+UR8] ;  /* 0x0000000874487984 */ /* 0x000e280008000c00 */
[----:B------:R-:W1:Y:S04]  /*3700*/  LDS.128 R12, [R116+UR8+0x10] ;  /* 0x00001008740c7984 */ /* 0x000e680008000c00 */
[----:B------:R-:W2:Y:S04]  /*3710*/  LDS.128 R76, [R116+UR8+0x100] ;  /* 0x00010008744c7984 */ /* 0x000ea80008000c00 */
[----:B------:R-:W3:Y:S04]  /*3720*/  LDS.128 R36, [R116+UR8+0x110] ;  /* 0x0001100874247984 */ /* 0x000ee80008000c00 */
[----:B------:R-:W4:Y:S04]  /*3730*/  LDS.128 R4, [R102+UR7+0x80] ;  /* 0x0000800766047984 */ /* 0x000f280008000c00 */
[----:B------:R-:W5:Y:S04]  /*3740*/  LDS.128 R16, [R102+UR7+0x100] ;  /* 0x0001000766107984 */ /* 0x000f680008000c00 */
[----:B------:R-:W5:Y:S01]  /*3750*/  LDS.128 R20, [R102+UR7+0x180] ;  /* 0x0001800766147984 */ /* 0x000f620008000c00 */
[----:B------:R-:W-:-:S04]  /*3760*/  FADD R44, R117, R44 ;  /* 0x0000002c752c7221 */ /* 0x000fc80000000000 */
[----:B------:R-:W-:-:S04]  /*3770*/  FADD R45, R44, R45 ;  /* 0x0000002d2c2d7221 */ /* 0x000fc80000000000 */
[----:B------:R-:W-:Y:S01]  /*3780*/  FADD R46, R45, R46 ;  /* 0x0000002e2d2e7221 */ /* 0x000fe20000000000 */
[----:B------:R-:W-:Y:S01]  /*3790*/  FADD R62, R61, R62 ;  /* 0x0000003e3d3e7221 */ /* 0x000fe20000000000 */
[C---:B0-----:R-:W-:Y:S01]  /*37a0*/  FFMA R41, R8.reuse, R72, RZ ;  /* 0x0000004808297223 */ /* 0x041fe200000000ff */
[C---:B------:R-:W-:Y:S01]  /*37b0*/  FFMA R40, R8.reuse, R73, RZ ;  /* 0x0000004908287223 */ /* 0x040fe200000000ff */
[C---:B------:R-:W-:Y:S01]  /*37c0*/  FFMA R125, R8.reuse, R74, RZ ;  /* 0x0000004a087d7223 */ /* 0x040fe200000000ff */
[C---:B------:R-:W-:Y:S01]  /*37d0*/  FFMA R52, R8.reuse, R75, RZ ;  /* 0x0000004b08347223 */ /* 0x040fe200000000ff */
[C---:B-1----:R-:W-:Y:S01]  /*37e0*/  FFMA R45, R8.reuse, R12, RZ ;  /* 0x0000000c082d7223 */ /* 0x042fe200000000ff */
[C---:B------:R-:W-:Y:S01]  /*37f0*/  FFMA R60, R8.reuse, R13, RZ ;  /* 0x0000000d083c7223 */ /* 0x040fe200000000ff */
[C---:B------:R-:W-:Y:S01]  /*3800*/  FFMA R117, R8.reuse, R14, RZ ;  /* 0x0000000e08757223 */ /* 0x040fe200000000ff */
[----:B------:R-:W-:Y:S01]  /*3810*/  FFMA R8, R8, R15, RZ ;  /* 0x0000000f08087223 */ /* 0x000fe200000000ff */
[----:B--2---:R-:W-:Y:S01]  /*3820*/  FFMA R44, R76, R9, R41 ;  /* 0x000000094c2c7223 */ /* 0x004fe20000000029 */
[C---:B------:R-:W-:Y:S01]  /*3830*/  FFMA R40, R9.reuse, R77, R40 ;  /* 0x0000004d09287223 */ /* 0x040fe20000000028 */
[C---:B------:R-:W-:Y:S01]  /*3840*/  FFMA R125, R9.reuse, R78, R125 ;  /* 0x0000004e097d7223 */ /* 0x040fe2000000007d */
[C---:B------:R-:W-:Y:S01]  /*3850*/  FFMA R41, R9.reuse, R79, R52 ;  /* 0x0000004f09297223 */ /* 0x040fe20000000034 */
[----:B---3--:R-:W-:Y:S01]  /*3860*/  FFMA R45, R36, R9, R45 ;  /* 0x00000009242d7223 */ /* 0x008fe2000000002d */
[C---:B------:R-:W-:Y:S01]  /*3870*/  FFMA R61, R9.reuse, R37, R60 ;  /* 0x00000025093d7223 */ /* 0x040fe2000000003c */
[C---:B------:R-:W-:Y:S01]  /*3880*/  FFMA R117, R9.reuse, R38, R117 ;  /* 0x0000002609757223 */ /* 0x040fe20000000075 */
[----:B------:R-:W-:Y:S01]  /*3890*/  FFMA R8, R9, R39, R8 ;  /* 0x0000002709087223 */ /* 0x000fe20000000008 */
[C---:B----4-:R-:W-:Y:S01]  /*38a0*/  FFMA R9, R4.reuse, R72, RZ ;  /* 0x0000004804097223 */ /* 0x050fe200000000ff */
[C---:B------:R-:W-:Y:S01]  /*38b0*/  FFMA R52, R4.reuse, R73, RZ ;  /* 0x0000004904347223 */ /* 0x040fe200000000ff */
[C---:B------:R-:W-:Y:S01]  /*38c0*/  FFMA R121, R4.reuse, R74, RZ ;  /* 0x0000004a04797223 */ /* 0x040fe200000000ff */
[C---:B------:R-:W-:Y:S01]  /*38d0*/  FFMA R120, R4.reuse, R75, RZ ;  /* 0x0000004b04787223 */ /* 0x040fe200000000ff */
[C---:B------:R-:W-:Y:S01]  /*38e0*/  FFMA R119, R4.reuse, R12, RZ ;  /* 0x0000000c04777223 */ /* 0x040fe200000000ff */
[C---:B------:R-:W-:Y:S01]  /*38f0*/  FFMA R118, R4.reuse, R13, RZ ;  /* 0x0000000d04767223 */ /* 0x040fe200000000ff */
[C---:B------:R-:W-:Y:S01]  /*3900*/  FFMA R123, R4.reuse, R14, RZ ;  /* 0x0000000e047b7223 */ /* 0x040fe200000000ff */
[----:B------:R-:W-:Y:S01]  /*3910*/  FFMA R4, R4, R15, RZ ;  /* 0x0000000f04047223 */ /* 0x000fe200000000ff */
[----:B------:R-:W-:Y:S01]  /*3920*/  FADD R63, R62, R63 ;  /* 0x0000003f3e3f7221 */ /* 0x000fe20000000000 */
[----:B------:R-:W-:Y:S01]  /*3930*/  FFMA R60, R76, R5, R9 ;  /* 0x000000054c3c7223 */ /* 0x000fe20000000009 */
[C---:B------:R-:W-:Y:S01]  /*3940*/  FFMA R62, R5.reuse, R78, R121 ;  /* 0x0000004e053e7223 */ /* 0x040fe20000000079 */
[C---:B------:R-:W-:Y:S01]  /*3950*/  FFMA R52, R5.reuse, R77, R52 ;  /* 0x0000004d05347223 */ /* 0x040fe20000000034 */
[C---:B------:R-:W-:Y:S01]  /*3960*/  FFMA R9, R5.reuse, R79, R120 ;  /* 0x0000004f05097223 */ /* 0x040fe20000000078 */
[----:B------:R-:W-:Y:S01]  /*3970*/  FFMA R119, R36, R5, R119 ;  /* 0x0000000524777223 */ /* 0x000fe20000000077 */
[C---:B------:R-:W-:Y:S01]  /*3980*/  FFMA R121, R5.reuse, R37, R118 ;  /* 0x0000002505797223 */ /* 0x040fe20000000076 */
[C---:B------:R-:W-:Y:S01]  /*3990*/  FFMA R123, R5.reuse, R38, R123 ;  /* 0x00000026057b7223 */ /* 0x040fe2000000007b */
[----:B------:R-:W-:Y:S01]  /*39a0*/  FFMA R4, R5, R39, R4 ;  /* 0x0000002705047223 */ /* 0x000fe20000000004 */
[C---:B-----5:R-:W-:Y:S01]  /*39b0*/  FFMA R5, R16.reuse, R72, RZ ;  /* 0x0000004810057223 */ /* 0x060fe200000000ff */
[----:B------:R-:W-:Y:S01]  /*39c0*/  FFMA R120, R16, R74, RZ ;  /* 0x0000004a10787223 */ /* 0x000fe200000000ff */
[C---:B------:R-:W-:Y:S01]  /*39d0*/  FFMA R72, R20.reuse, R72, RZ ;  /* 0x0000004814487223 */ /* 0x040fe200000000ff */
[----:B------:R-:W-:Y:S01]  /*39e0*/  FFMA R74, R20, R74, RZ ;  /* 0x0000004a144a7223 */ /* 0x000fe200000000ff */
[C---:B------:R-:W-:Y:S01]  /*39f0*/  FFMA R5, R76.reuse, R17, R5 ;  /* 0x000000114c057223 */ /* 0x040fe20000000005 */
[-C--:B------:R-:W-:Y:S01]  /*3a00*/  FFMA R120, R17, R78.reuse, R120 ;  /* 0x0000004e11787223 */ /* 0x080fe20000000078 */
[----:B------:R-:W-:Y:S01]  /*3a10*/  FFMA R76, R76, R21, R72 ;  /* 0x000000154c4c7223 */ /* 0x000fe20000000048 */
[----:B------:R-:W-:Y:S01]  /*3a20*/  FFMA R78, R21, R78, R74 ;  /* 0x0000004e154e7223 */ /* 0x000fe2000000004a */
[-C--:B------:R-:W-:Y:S01]  /*3a30*/  FFMA R72, R16, R73.reuse, RZ ;  /* 0x0000004910487223 */ /* 0x080fe200000000ff */
[----:B------:R-:W-:Y:S01]  /*3a40*/  FFMA R118, R20, R73, RZ ;  /* 0x0000004914767223 */ /* 0x000fe200000000ff */
[CC--:B------:R-:W-:Y:S01]  /*3a50*/  FFMA R74, R16.reuse, R75.reuse, RZ ;  /* 0x0000004b104a7223 */ /* 0x0c0fe200000000ff */
[-C--:B------:R-:W-:Y:S01]  /*3a60*/  FFMA R73, R16, R12.reuse, RZ ;  /* 0x0000000c10497223 */ /* 0x080fe200000000ff */
[C---:B------:R-:W-:Y:S01]  /*3a70*/  FFMA R12, R20.reuse, R12, RZ ;  /* 0x0000000c140c7223 */ /* 0x040fe200000000ff */
[----:B------:R-:W-:Y:S01]  /*3a80*/  FFMA R122, R20, R75, RZ ;  /* 0x0000004b147a7223 */ /* 0x000fe200000000ff */
[----:B------:R-:W-:Y:S01]  /*3a90*/  FFMA R75, R17, R79, R74 ;  /* 0x0000004f114b7223 */ /* 0x000fe2000000004a */
[C---:B------:R-:W-:Y:S01]  /*3aa0*/  FFMA R74, R36.reuse, R17, R73 ;  /* 0x00000011244a7223 */ /* 0x040fe20000000049 */
[----:B------:R-:W-:Y:S01]  /*3ab0*/  FFMA R73, R36, R21, R12 ;  /* 0x0000001524497223 */ /* 0x000fe2000000000c */
[-C--:B------:R-:W-:Y:S01]  /*3ac0*/  FFMA R126, R16, R14.reuse, RZ ;  /* 0x0000000e107e7223 */ /* 0x080fe200000000ff */
[----:B------:R-:W-:Y:S01]  /*3ad0*/  FFMA R79, R21, R79, R122 ;  /* 0x0000004f154f7223 */ /* 0x000fe2000000007a */
[CC--:B------:R-:W-:Y:S01]  /*3ae0*/  FFMA R12, R20.reuse, R13.reuse, RZ ;  /* 0x0000000d140c7223 */ /* 0x0c0fe200000000ff */
[----:B------:R-:W-:Y:S01]  /*3af0*/  FFMA R14, R20, R14, RZ ;  /* 0x0000000e140e7223 */ /* 0x000fe200000000ff */
[C---:B------:R-:W-:Y:S01]  /*3b00*/  FFMA R122, R16.reuse, R13, RZ ;  /* 0x0000000d107a7223 */ /* 0x040fe200000000ff */
[-C--:B------:R-:W-:Y:S01]  /*3b10*/  FFMA R128, R16, R15.reuse, RZ ;  /* 0x0000000f10807223 */ /* 0x080fe200000000ff */
[----:B------:R-:W-:Y:S01]  /*3b20*/  FFMA R124, R20, R15, RZ ;  /* 0x0000000f147c7223 */ /* 0x000fe200000000ff */
[-C--:B------:R-:W-:Y:S01]  /*3b30*/  FFMA R72, R17, R77.reuse, R72 ;  /* 0x0000004d11487223 */ /* 0x080fe20000000048 */
[----:B------:R-:W-:Y:S01]  /*3b40*/  FFMA R118, R21, R77, R118 ;  /* 0x0000004d15767223 */ /* 0x000fe20000000076 */
[-C--:B------:R-:W-:Y:S01]  /*3b50*/  FFMA R122, R17, R37.reuse, R122 ;  /* 0x00000025117a7223 */ /* 0x080fe2000000007a */
[----:B------:R-:W-:Y:S01]  /*3b60*/  FFMA R77, R21, R37, R12 ;  /* 0x00000025154d7223 */ /* 0x000fe2000000000c */
[CC--:B------:R-:W-:Y:S01]  /*3b70*/  FFMA R126, R17.reuse, R38.reuse, R126 ;  /* 0x00000026117e7223 */ /* 0x0c0fe2000000007e */
[-C--:B------:R-:W-:Y:S01]  /*3b80*/  FFMA R128, R17, R39.reuse, R128 ;  /* 0x0000002711807223 */ /* 0x080fe20000000080 */
[C---:B------:R-:W-:Y:S01]  /*3b90*/  FFMA R20, R21.reuse, R38, R14 ;  /* 0x0000002615147223 */ /* 0x040fe2000000000e */
[----:B------:R-:W-:Y:S01]  /*3ba0*/  FFMA R124, R21, R39, R124 ;  /* 0x00000027157c7223 */ /* 0x000fe2000000007c */
[----:B------:R-:W0:Y:S04]  /*3bb0*/  LDS.128 R12, [R116+UR8+0x210] ;  /* 0x00021008740c7984 */ /* 0x000e280008000c00 */
[----:B------:R-:W1:Y:S01]  /*3bc0*/  LDS.128 R36, [R116+UR8+0x200] ;  /* 0x0002000874247984 */ /* 0x000e620008000c00 */
[----:B0-----:R-:W-:Y:S01]  /*3bd0*/  FFMA R45, R12, R10, R45 ;  /* 0x0000000a0c2d7223 */ /* 0x001fe2000000002d */
[C---:B------:R-:W-:Y:S01]  /*3be0*/  FFMA R140, R10.reuse, R13, R61 ;  /* 0x0000000d0a8c7223 */ /* 0x040fe2000000003d */
[C---:B------:R-:W-:Y:S01]  /*3bf0*/  FFMA R117, R10.reuse, R14, R117 ;  /* 0x0000000e0a757223 */ /* 0x040fe20000000075 */
[----:B------:R-:W-:Y:S01]  /*3c00*/  FFMA R8, R10, R15, R8 ;  /* 0x0000000f0a087223 */ /* 0x000fe20000000008 */
[----:B-1----:R-:W-:Y:S01]  /*3c10*/  FFMA R17, R36, R10, R44 ;  /* 0x0000000a24117223 */ /* 0x002fe2000000002c */
[C---:B------:R-:W-:Y:S01]  /*3c20*/  FFMA R40, R10.reuse, R37, R40 ;  /* 0x000000250a287223 */ /* 0x040fe20000000028 */
[C---:B------:R-:W-:Y:S01]  /*3c30*/  FFMA R130, R10.reuse, R38, R125 ;  /* 0x000000260a827223 */ /* 0x040fe2000000007d */
[----:B------:R-:W-:Y:S01]  /*3c40*/  FFMA R132, R10, R39, R41 ;  /* 0x000000270a847223 */ /* 0x000fe20000000029 */
[C---:B------:R-:W-:Y:S01]  /*3c50*/  FFMA R60, R36.reuse, R6, R60 ;  /* 0x00000006243c7223 */ /* 0x040fe2000000003c */
[----:B------:R-:W-:Y:S01]  /*3c60*/  FFMA R16, R36, R18, R5 ;  /* 0x0000001224107223 */ /* 0x000fe20000000005 */
[C---:B------:R-:W-:Y:S01]  /*3c70*/  FFMA R52, R6.reuse, R37, R52 ;  /* 0x0000002506347223 */ /* 0x040fe20000000034 */
[C---:B------:R-:W-:Y:S01]  /*3c80*/  FFMA R62, R6.reuse, R38, R62 ;  /* 0x00000026063e7223 */ /* 0x040fe2000000003e */
[----:B------:R-:W-:Y:S01]  /*3c90*/  FFMA R134, R6, R39, R9 ;  /* 0x0000002706867223 */ /* 0x000fe20000000009 */
[----:B------:R-:W-:Y:S01]  /*3ca0*/  FFMA R119, R12, R6, R119 ;  /* 0x000000060c777223 */ /* 0x000fe20000000077 */
[C---:B------:R-:W-:Y:S01]  /*3cb0*/  FFMA R10, R6.reuse, R13, R121 ;  /* 0x0000000d060a7223 */ /* 0x040fe20000000079 */
[C---:B------:R-:W-:Y:S01]  /*3cc0*/  FFMA R123, R6.reuse, R14, R123 ;  /* 0x0000000e067b7223 */ /* 0x040fe2000000007b */
[----:B------:R-:W-:Y:S01]  /*3cd0*/  FFMA R4, R6, R15, R4 ;  /* 0x0000000f06047223 */ /* 0x000fe20000000004 */
[----:B------:R-:W-:Y:S01]  /*3ce0*/  FFMA R76, R36, R22, R76 ;  /* 0x00000016244c7223 */ /* 0x000fe2000000004c */
[-C--:B------:R-:W-:Y:S01]  /*3cf0*/  FFMA R72, R18, R37.reuse, R72 ;  /* 0x0000002512487223 */ /* 0x080fe20000000048 */
[----:B------:R-:W-:Y:S01]  /*3d00*/  FFMA R118, R22, R37, R118 ;  /* 0x0000002516767223 */ /* 0x000fe20000000076 */
[-C--:B------:R-:W-:Y:S01]  /*3d10*/  FFMA R120, R18, R38.reuse, R120 ;  /* 0x0000002612787223 */ /* 0x080fe20000000078 */
[----:B------:R-:W-:Y:S01]  /*3d20*/  FFMA R78, R22, R38, R78 ;  /* 0x00000026164e7223 */ /* 0x000fe2000000004e */
[-C--:B------:R-:W-:Y:S01]  /*3d30*/  FFMA R136, R18, R39.reuse, R75 ;  /* 0x0000002712887223 */ /* 0x080fe2000000004b */
[----:B------:R-:W-:Y:S01]  /*3d40*/  FFMA R138, R22, R39, R79 ;  /* 0x00000027168a7223 */ /* 0x000fe2000000004f */
        /* <DEDUP_REMOVED lines=8> */
[----:B------:R-:W0:Y:S04]  /*3dd0*/  LDS.128 R36, [R116+UR8+0x300] ;  /* 0x0003000874247984 */ /* 0x000e280008000c00 */
[----:B------:R-:W1:Y:S01]  /*3de0*/  LDS.128 R12, [R116+UR8+0x310] ;  /* 0x00031008740c7984 */ /* 0x000e620008000c00 */
[----:B------:R-:W-:Y:S01]  /*3df0*/  FADD R47, R46, R47 ;  /* 0x0000002f2e2f7221 */ /* 0x000fe20000000000 */
[----:B------:R-:W-:Y:S01]  /*3e00*/  FADD R54, R53, R54 ;  /* 0x0000003635367221 */ /* 0x000fe20000000000 */
[----:B------:R-:W-:Y:S01]  /*3e10*/  FADD R64, R63, R64 ;  /* 0x000000403f407221 */ /* 0x000fe20000000000 */
[----:B------:R-:W-:Y:S01]  /*3e20*/  FADD R44, R42, R43 ;  /* 0x0000002b2a2c7221 */ /* 0x000fe20000000000 */
[----:B------:R-:W-:Y:S01]  /*3e30*/  FADD R48, R47, R48 ;  /* 0x000000302f307221 */ /* 0x000fe20000000000 */
[C---:B0-----:R-:W-:Y:S01]  /*3e40*/  FFMA R41, R36.reuse, R11, R17 ;  /* 0x0000000b24297223 */ /* 0x041fe20000000011 */
[C---:B------:R-:W-:Y:S01]  /*3e50*/  FFMA R43, R36.reuse, R7, R60 ;  /* 0x00000007242b7223 */ /* 0x040fe2000000003c */
[C---:B------:R-:W-:Y:S01]  /*3e60*/  FFMA R47, R36.reuse, R19, R16 ;  /* 0x00000013242f7223 */ /* 0x040fe20000000010 */
[----:B------:R-:W-:Y:S01]  /*3e70*/  FFMA R53, R36, R23, R76 ;  /* 0x0000001724357223 */ /* 0x000fe2000000004c */
[-C--:B------:R-:W-:Y:S01]  /*3e80*/  FFMA R61, R11, R37.reuse, R40 ;  /* 0x000000250b3d7223 */ /* 0x080fe20000000028 */
[-C--:B------:R-:W-:Y:S01]  /*3e90*/  FFMA R63, R7, R37.reuse, R52 ;  /* 0x00000025073f7223 */ /* 0x080fe20000000034 */
[----:B------:R-:W-:Y:S01]  /*3ea0*/  FFMA R75, R19, R37, R72 ;  /* 0x00000025134b7223 */ /* 0x000fe20000000048 */
[-C--:B------:R-:W-:Y:S01]  /*3eb0*/  FFMA R77, R11, R38.reuse, R130 ;  /* 0x000000260b4d7223 */ /* 0x080fe20000000082 */
[-C--:B------:R-:W-:Y:S01]  /*3ec0*/  FFMA R79, R7, R38.reuse, R62 ;  /* 0x00000026074f7223 */ /* 0x080fe2000000003e */
[-C--:B------:R-:W-:Y:S01]  /*3ed0*/  FFMA R121, R19, R38.reuse, R120 ;  /* 0x0000002613797223 */ /* 0x080fe20000000078 */
[----:B------:R-:W-:Y:S01]  /*3ee0*/  FFMA R125, R23, R38, R78 ;  /* 0x00000026177d7223 */ /* 0x000fe2000000004e */
[-C--:B------:R-:W-:Y:S01]  /*3ef0*/  FFMA R127, R11, R39.reuse, R132 ;  /* 0x000000270b7f7223 */ /* 0x080fe20000000084 */
[-C--:B------:R-:W-:Y:S01]  /*3f00*/  FFMA R129, R7, R39.reuse, R134 ;  /* 0x0000002707817223 */ /* 0x080fe20000000086 */
[----:B------:R-:W-:Y:S01]  /*3f10*/  FFMA R131, R19, R39, R136 ;  /* 0x0000002713837223 */ /* 0x000fe20000000088 */
[C---:B-1----:R-:W-:Y:S01]  /*3f20*/  FFMA R137, R12.reuse, R23, R73 ;  /* 0x000000170c897223 */ /* 0x042fe20000000049 */
[C---:B------:R-:W-:Y:S01]  /*3f30*/  FFMA R37, R23.reuse, R37, R118 ;  /* 0x0000002517257223 */ /* 0x040fe20000000076 */
[----:B------:R-:W-:Y:S01]  /*3f40*/  FFMA R39, R23, R39, R138 ;  /* 0x0000002717277223 */ /* 0x000fe2000000008a */
[C---:B------:R-:W-:Y:S01]  /*3f50*/  FFMA R45, R12.reuse, R11, R45 ;  /* 0x0000000b0c2d7223 */ /* 0x040fe2000000002d */
[C---:B------:R-:W-:Y:S01]  /*3f60*/  FFMA R140, R11.reuse, R13, R140 ;  /* 0x0000000d0b8c7223 */ /* 0x040fe2000000008c */
[CC--:B------:R-:W-:Y:S01]  /*3f70*/  FFMA R117, R11.reuse, R14.reuse, R117 ;  /* 0x0000000e0b757223 */ /* 0x0c0fe20000000075 */
[----:B------:R-:W-:Y:S01]  /*3f80*/  FFMA R36, R11, R15, R8 ;  /* 0x0000000f0b247223 */ /* 0x000fe20000000008 */
[C---:B------:R-:W-:Y:S01]  /*3f90*/  FFMA R119, R12.reuse, R7, R119 ;  /* 0x000000070c777223 */ /* 0x040fe20000000077 */
[C---:B------:R-:W-:Y:S01]  /*3fa0*/  FFMA R38, R7.reuse, R13, R10 ;  /* 0x0000000d07267223 */ /* 0x040fe2000000000a */
[CC--:B------:R-:W-:Y:S01]  /*3fb0*/  FFMA R123, R7.reuse, R14.reuse, R123 ;  /* 0x0000000e077b7223 */ /* 0x0c0fe2000000007b */
[----:B------:R-:W-:Y:S01]  /*3fc0*/  FFMA R40, R7, R15, R4 ;  /* 0x0000000f07287223 */ /* 0x000fe20000000004 */
[----:B------:R-:W-:Y:S01]  /*3fd0*/  FFMA R133, R12, R19, R5 ;  /* 0x000000130c857223 */ /* 0x000fe20000000005 */
[C---:B------:R-:W-:Y:S01]  /*3fe0*/  FFMA R122, R19.reuse, R13, R122 ;  /* 0x0000000d137a7223 */ /* 0x040fe2000000007a */
[CC--:B------:R-:W-:Y:S01]  /*3ff0*/  FFMA R135, R19.reuse, R14.reuse, R9 ;  /* 0x0000000e13877223 */ /* 0x0c0fe20000000009 */
[----:B------:R-:W-:Y:S01]  /*4000*/  FFMA R128, R19, R15, R128 ;  /* 0x0000000f13807223 */ /* 0x000fe20000000080 */
[C---:B------:R-:W-:Y:S01]  /*4010*/  FFMA R42, R23.reuse, R13, R6 ;  /* 0x0000000d172a7223 */ /* 0x040fe20000000006 */
[C---:B------:R-:W-:Y:S01]  /*4020*/  FFMA R73, R23.reuse, R14, R21 ;  /* 0x0000000e17497223 */ /* 0x040fe20000000015 */
[----:B------:R-:W-:Y:S01]  /*4030*/  FFMA R124, R23, R15, R124 ;  /* 0x0000000f177c7223 */ /* 0x000fe2000000007c */
[----:B------:R-:W-:Y:S04]  /*4040*/  LDS.128 R4, [R102+UR7+0x10] ;  /* 0x0000100766047984 */ /* 0x000fe80008000c00 */
[----:B------:R-:W0:Y:S04]  /*4050*/  LDS.128 R20, [R116+UR8+0x400] ;  /* 0x0004000874147984 */ /* 0x000e280008000c00 */
[----:B------:R-:W1:Y:S04]  /*4060*/  LDS.128 R16, [R102+UR7+0x90] ;  /* 0x0000900766107984 */ /* 0x000e680008000c00 */
[----:B------:R-:W2:Y:S04]  /*4070*/  LDS.128 R12, [R102+UR7+0x110] ;  /* 0x00011007660c7984 */ /* 0x000ea80008000c00 */
[----:B------:R-:W3:Y:S01]  /*4080*/  LDS.128 R8, [R102+UR7+0x190] ;  /* 0x0001900766087984 */ /* 0x000ee20008000c00 */
[----:B------:R-:W-:Y:S01]  /*4090*/  FADD R55, R54, R55 ;  /* 0x0000003736377221 */ /* 0x000fe20000000000 */
[----:B------:R-:W-:Y:S01]  /*40a0*/  FADD R65, R64, R65 ;  /* 0x0000004140417221 */ /* 0x000fe20000000000 */
[C---:B0-----:R-:W-:Y:S01]  /*40b0*/  FFMA R41, R4.reuse, R20, R41 ;  /* 0x0000001404297223 */ /* 0x041fe20000000029 */
[C---:B------:R-:W-:Y:S01]  /*40c0*/  FFMA R60, R4.reuse, R21, R61 ;  /* 0x00000015043c7223 */ /* 0x040fe2000000003d */
[C---:B------:R-:W-:Y:S01]  /*40d0*/  FFMA R74, R4.reuse, R22, R77 ;  /* 0x00000016044a7223 */ /* 0x040fe2000000004d */
[----:B------:R-:W-:Y:S01]  /*40e0*/  FFMA R120, R4, R23, R127 ;  /* 0x0000001704787223 */ /* 0x000fe2000000007f */
[C---:B-1----:R-:W-:Y:S01]  /*40f0*/  FFMA R46, R16.reuse, R20, R43 ;  /* 0x00000014102e7223 */ /* 0x042fe2000000002b */
[C---:B------:R-:W-:Y:S01]  /*4100*/  FFMA R62, R16.reuse, R21, R63 ;  /* 0x00000015103e7223 */ /* 0x040fe2000000003f */
[C---:B------:R-:W-:Y:S01]  /*4110*/  FFMA R76, R16.reuse, R22, R79 ;  /* 0x00000016104c7223 */ /* 0x040fe2000000004f */
[----:B------:R-:W-:Y:S01]  /*4120*/  FFMA R126, R16, R23, R129 ;  /* 0x00000017107e7223 */ /* 0x000fe20000000081 */
[C---:B--2---:R-:W-:Y:S01]  /*4130*/  FFMA R52, R12.reuse, R20, R47 ;  /* 0x000000140c347223 */ /* 0x044fe2000000002f */
[C---:B------:R-:W-:Y:S01]  /*4140*/  FFMA R64, R12.reuse, R21, R75 ;  /* 0x000000150c407223 */ /* 0x040fe2000000004b */
[C---:B------:R-:W-:Y:S01]  /*4150*/  FFMA R78, R12.reuse, R22, R121 ;  /* 0x000000160c4e7223 */ /* 0x040fe20000000079 */
[----:B------:R-:W-:Y:S01]  /*4160*/  FFMA R130, R12, R23, R131 ;  /* 0x000000170c827223 */ /* 0x000fe20000000083 */
[C---:B---3--:R-:W-:Y:S01]  /*4170*/  FFMA R54, R8.reuse, R20, R53 ;  /* 0x0000001408367223 */ /* 0x048fe20000000035 */
[C---:B------:R-:W-:Y:S01]  /*4180*/  FFMA R72, R8.reuse, R21, R37 ;  /* 0x0000001508487223 */ /* 0x040fe20000000025 */
[C---:B------:R-:W-:Y:S01]  /*4190*/  FFMA R118, R8.reuse, R22, R125 ;  /* 0x0000001608767223 */ /* 0x040fe2000000007d */
[----:B------:R-:W-:-:S02]  /*41a0*/  FFMA R132, R8, R23, R39 ;  /* 0x0000001708847223 */ /* 0x000fc40000000027 */
[----:B------:R-:W0:Y:S02]  /*41b0*/  LDS.128 R20, [R116+UR8+0x410] ;  /* 0x0004100874147984 */ /* 0x000e240008000c00 */
[C---:B0-----:R-:W-:Y:S01]  /*41c0*/  FFMA R45, R4.reuse, R20, R45 ;  /* 0x00000014042d7223 */ /* 0x041fe2000000002d */
[C---:B------:R-:W-:Y:S01]  /*41d0*/  FFMA R140, R4.reuse, R21, R140 ;  /* 0x00000015048c7223 */ /* 0x040fe2000000008c */
[C---:B------:R-:W-:Y:S01]  /*41e0*/  FFMA R117, R4.reuse, R22, R117 ;  /* 0x0000001604757223 */ /* 0x040fe20000000075 */
[----:B------:R-:W-:Y:S01]  /*41f0*/  FFMA R4, R4, R23, R36 ;  /* 0x0000001704047223 */ /* 0x000fe20000000024 */
[CC--:B------:R-:W-:Y:S02]  /*4200*/  FFMA R134, R16.reuse, R21.reuse, R38 ;  /* 0x0000001510867223 */ /* 0x0c0fe40000000026 */
[----:B------:R-:W0:Y:S01]  /*4210*/  LDS.128 R36, [R116+UR8+0x500] ;  /* 0x0005000874247984 */ /* 0x000e220008000c00 */
[C---:B------:R-:W-:Y:S01]  /*4220*/  FFMA R119, R16.reuse, R20, R119 ;  /* 0x0000001410777223 */ /* 0x040fe20000000077 */
[----:B------:R-:W-:Y:S01]  /*4230*/  FFMA R123, R16, R22, R123 ;  /* 0x00000016107b7223 */ /* 0x000fe2000000007b */
[C---:B------:R-:W-:Y:S01]  /*4240*/  FFMA R133, R12.reuse, R20, R133 ;  /* 0x000000140c857223 */ /* 0x040fe20000000085 */
[C---:B------:R-:W-:Y:S01]  /*4250*/  FFMA R122, R12.reuse, R21, R122 ;  /* 0x000000150c7a7223 */ /* 0x040fe2000000007a */
[C---:B------:R-:W-:Y:S01]  /*4260*/  FFMA R135, R12.reuse, R22, R135 ;  /* 0x000000160c877223 */ /* 0x040fe20000000087 */
[-C--:B------:R-:W-:Y:S01]  /*4270*/  FFMA R128, R12, R23.reuse, R128 ;  /* 0x000000170c807223 */ /* 0x080fe20000000080 */
[----:B------:R-:W-:Y:S01]  /*4280*/  FFMA R16, R16, R23, R40 ;  /* 0x0000001710107223 */ /* 0x000fe20000000028 */
[C---:B------:R-:W-:Y:S01]  /*4290*/  FFMA R137, R8.reuse, R20, R137 ;  /* 0x0000001408897223 */ /* 0x040fe20000000089 */
[C---:B------:R-:W-:Y:S01]  /*42a0*/  FFMA R12, R8.reuse, R21, R42 ;  /* 0x00000015080c7223 */ /* 0x040fe2000000002a */
[C---:B------:R-:W-:Y:S01]  /*42b0*/  FFMA R73, R8.reuse, R22, R73 ;  /* 0x0000001608497223 */ /* 0x040fe20000000049 */
[----:B------:R-:W-:-:S02]  /*42c0*/  FFMA R124, R8, R23, R124 ;  /* 0x00000017087c7223 */ /* 0x000fc4000000007c */
[----:B------:R-:W1:Y:S01]  /*42d0*/  LDS.128 R20, [R116+UR8+0x510] ;  /* 0x0005100874147984 */ /* 0x000e620008000c00 */
[----:B0-----:R-:W-:-:S03]  /*42e0*/  FFMA R47, R36, R5, R41 ;  /* 0x00000005242f7223 */ /* 0x001fc60000000029 */
[----:B------:R-:W0:Y:S01]  /*42f0*/  LDS.128 R40, [R116+UR8+0x600] ;  /* 0x0006000874287984 */ /* 0x000e220008000c00 */
[C---:B------:R-:W-:Y:S01]  /*4300*/  FFMA R53, R36.reuse, R17, R46 ;  /* 0x0000001124357223 */ /* 0x040fe2000000002e */
[C---:B------:R-:W-:Y:S01]  /*4310*/  FFMA R61, R36.reuse, R13, R52 ;  /* 0x0000000d243d7223 */ /* 0x040fe20000000034 */
[----:B------:R-:W-:Y:S01]  /*4320*/  FFMA R63, R36, R9, R54 ;  /* 0x00000009243f7223 */ /* 0x000fe20000000036 */
        /* <DEDUP_REMOVED lines=12> */
[C---:B-1----:R-:W-:Y:S01]  /*43f0*/  FFMA R45, R20.reuse, R5, R45 ;  /* 0x00000005142d7223 */ /* 0x042fe2000000002d */
[----:B------:R-:W1:Y:S01]  /*4400*/  LDS.128 R36, [R116+UR8+0x610] ;  /* 0x0006100874247984 */ /* 0x000e620008000c00 */
[C---:B------:R-:W-:Y:S01]  /*4410*/  FFMA R145, R5.reuse, R21, R140 ;  /* 0x0000001505917223 */ /* 0x040fe2000000008c */
[CC--:B------:R-:W-:Y:S01]  /*4420*/  FFMA R117, R5.reuse, R22.reuse, R117 ;  /* 0x0000001605757223 */ /* 0x0c0fe20000000075 */
        /* <DEDUP_REMOVED lines=10> */
[----:B------:R-:W-:Y:S01]  /*44d0*/  FFMA R137, R20, R9, R137 ;  /* 0x0000000914897223 */ /* 0x000fe20000000089 */
[C---:B------:R-:W-:Y:S01]  /*44e0*/  FFMA R73, R9.reuse, R22, R73 ;  /* 0x0000001609497223 */ /* 0x040fe20000000049 */
[----:B------:R-:W-:-:S02]  /*44f0*/  FFMA R124, R9, R23, R124 ;  /* 0x00000017097c7223 */ /* 0x000fc4000000007c */
[----:B------:R-:W2:Y:S01]  /*4500*/  LDS.128 R20, [R116+UR8+0x700] ;  /* 0x0007000874147984 */ /* 0x000ea20008000c00 */
[C---:B0-----:R-:W-:Y:S01]  /*4510*/  FFMA R47, R40.reuse, R6, R47 ;  /* 0x00000006282f7223 */ /* 0x041fe2000000002f */
        /* <DEDUP_REMOVED lines=14> */
[----:B------:R-:W-:-:S02]  /*4600*/  FFMA R122, R10, R43, R147 ;  /* 0x0000002b0a7a7223 */ /* 0x000fc40000000093 */
[----:B------:R-:W0:Y:S01]  /*4610*/  LDS.128 R40, [R116+UR8+0x710] ;  /* 0x0007100874287984 */ /* 0x000e220008000c00 */
[----:B-1----:R-:W-:Y:S01]  /*4620*/  FFMA R45, R36, R6, R45 ;  /* 0x00000006242d7223 */ /* 0x002fe2000000002d */
        /* <DEDUP_REMOVED lines=15> */
[----:B--2---:R-:W-:Y:S01]  /*4720*/  FFMA R61, R7, R21, R52 ;  /* 0x00000015073d7223 */ /* 0x004fe20000000034 */
[C---:B------:R-:W-:Y:S01]  /*4730*/  FFMA R53, R20.reuse, R11, R46 ;  /* 0x0000000b14357223 */ /* 0x040fe2000000002e */
        /* <DEDUP_REMOVED lines=14> */
[----:B------:R-:W-:Y:S01]  /*4820*/  LDS.128 R20, [R116+UR8+0x800] ;  /* 0x0008000874147984 */ /* 0x000fe20008000c00 */
        /* <DEDUP_REMOVED lines=8> */
[CC--:B------:R-:W-:Y:S01]  /*48b0*/  FFMA R117, R7.reuse, R42.reuse, R117 ;  /* 0x0000002a07757223 */ /* 0x0c0fe20000000075 */
[-C--:B------:R-:W-:Y:S01]  /*48c0*/  FFMA R36, R7, R43.reuse, R4 ;  /* 0x0000002b07247223 */ /* 0x080fe20000000004 */
[CC--:B------:R-:W-:Y:S01]  /*48d0*/  FFMA R123, R19.reuse, R42.reuse, R123 ;  /* 0x0000002a137b7223 */ /* 0x0c0fe2000000007b */
[-C--:B------:R-:W-:Y:S01]  /*48e0*/  FFMA R46, R19, R43.reuse, R16 ;  /* 0x0000002b132e7223 */ /* 0x080fe20000000010 */
[CC--:B------:R-:W-:Y:S01]  /*48f0*/  FFMA R135, R15.reuse, R42.reuse, R135 ;  /* 0x0000002a0f877223 */ /* 0x0c0fe20000000087 */
[-C--:B------:R-:W-:Y:S01]  /*4900*/  FFMA R128, R15, R43.reuse, R128 ;  /* 0x0000002b0f807223 */ /* 0x080fe20000000080 */
[C---:B------:R-:W-:Y:S01]  /*4910*/  FFMA R41, R11.reuse, R42, R5 ;  /* 0x0000002a0b297223 */ /* 0x040fe20000000005 */
[----:B------:R-:W-:Y:S01]  /*4920*/  FFMA R124, R11, R43, R124 ;  /* 0x0000002b0b7c7223 */ /* 0x000fe2000000007c */
[----:B------:R-:W0:Y:S04]  /*4930*/  LDS.128 R4, [R102+UR7+0x20] ;  /* 0x0000200766047984 */ /* 0x000e280008000c00 */
[----:B------:R-:W1:Y:S04]  /*4940*/  LDS.128 R16, [R102+UR7+0xa0] ;  /* 0x0000a00766107984 */ /* 0x000e680008000c00 */
[----:B------:R-:W2:Y:S04]  /*4950*/  LDS.128 R12, [R102+UR7+0x120] ;  /* 0x00012007660c7984 */ /* 0x000ea80008000c00 */
[----:B------:R-:W3:Y:S01]  /*4960*/  LDS.128 R8, [R102+UR7+0x1a0] ;  /* 0x0001a00766087984 */ /* 0x000ee20008000c00 */
        /* <DEDUP_REMOVED lines=21> */
[-C--:B------:R-:W-:Y:S02]  /*4ac0*/  FFMA R136, R16, R21.reuse, R38 ;  /* 0x0000001510887223 */ /* 0x080fe40000000026 */
[----:B------:R-:W0:Y:S01]  /*4ad0*/  LDS.128 R36, [R116+UR8+0x900] ;  /* 0x0009000874247984 */ /* 0x000e220008000c00 */
[C---:B------:R-:W-:Y:S01]  /*4ae0*/  FFMA R133, R12.reuse, R20, R133 ;  /* 0x000000140c857223 */ /* 0x040fe20000000085 */
[C---:B------:R-:W-:Y:S01]  /*4af0*/  FFMA R52, R12.reuse, R21, R52 ;  /* 0x000000150c347223 */ /* 0x040fe20000000034 */
[C---:B------:R-:W-:Y:S01]  /*4b00*/  FFMA R135, R12.reuse, R22, R135 ;  /* 0x000000160c877223 */ /* 0x040fe20000000087 */
[-C--:B------:R-:W-:Y:S01]  /*4b10*/  FFMA R128, R12, R23.reuse, R128 ;  /* 0x000000170c807223 */ /* 0x080fe20000000080 */
[C---:B------:R-:W-:Y:S01]  /*4b20*/  FFMA R119, R16.reuse, R20, R119 ;  /* 0x0000001410777223 */ /* 0x040fe20000000077 */
[C---:B------:R-:W-:Y:S01]  /*4b30*/  FFMA R123, R16.reuse, R22, R123 ;  /* 0x00000016107b7223 */ /* 0x040fe2000000007b */
        /* <DEDUP_REMOVED lines=354> */
[-C--:B--2---:R-:W-:Y:S01]  /*6160*/  FFMA R63, R19, R21.reuse, R54 ;  /* 0x00000015133f7223 */ /* 0x084fe20000000036 */
[----:B------:R-:W-:Y:S01]  /*6170*/  FFMA R73, R15, R21, R60 ;  /* 0x000000150f497223 */ /* 0x000fe2000000003c */
[C---:B------:R-:W-:Y:S01]  /*6180*/  FFMA R47, R20.reuse, R7, R47 ;  /* 0x00000007142f7223 */ /* 0x040fe2000000002f */
[C---:B------:R-:W-:Y:S01]  /*6190*/  FFMA R37, R20.reuse, R19, R8 ;  /* 0x0000001314257223 */ /* 0x040fe20000000008 */
[C---:B------:R-:W-:Y:S01]  /*61a0*/  FFMA R39, R20.reuse, R15, R12 ;  /* 0x0000000f14277223 */ /* 0x040fe2000000000c */
[----:B------:R-:W-:Y:S01]  /*61b0*/  FFMA R53, R20, R11, R16 ;  /* 0x0000000b14357223 */ /* 0x000fe20000000010 */
        /* <DEDUP_REMOVED lines=23> */
[----:B------:R-:W0:Y:S04]  /*6330*/  LDS.128 R16, [R102+UR7+0x150] ;  /* 0x0001500766107984 */ /* 0x000e280008000c00 */
[----:B------:R-:W1:Y:S01]  /*6340*/  LDS.128 R8, [R102+UR7+0xd0] ;  /* 0x0000d00766087984 */ /* 0x000e620008000c00 */
[-C--:B------:R-:W-:Y:S01]  /*6350*/  FFMA R117, R7, R42.reuse, R117 ;  /* 0x0000002a07757223 */ /* 0x080fe20000000075 */
[----:B------:R-:W-:Y:S01]  /*6360*/  FFMA R135, R15, R42, R135 ;  /* 0x0000002a0f877223 */ /* 0x000fe20000000087 */
[-C--:B------:R-:W-:Y:S01]  /*6370*/  FFMA R52, R7, R43.reuse, R4 ;  /* 0x0000002b07347223 */ /* 0x080fe20000000004 */
[----:B------:R-:W-:Y:S01]  /*6380*/  FFMA R128, R15, R43, R128 ;  /* 0x0000002b0f807223 */ /* 0x000fe20000000080 */
[----:B------:R-:W2:Y:S04]  /*6390*/  LDS.128 R4, [R102+UR7+0x50] ;  /* 0x0000500766047984 */ /* 0x000ea80008000c00 */
[----:B------:R-:W3:Y:S01]  /*63a0*/  LDS.128 R12, [R102+UR7+0x1d0] ;  /* 0x0001d007660c7984 */ /* 0x000ee20008000c00 */
[-C--:B0-----:R-:W-:Y:S01]  /*63b0*/  FFMA R62, R16, R20.reuse, R39 ;  /* 0x00000014103e7223 */ /* 0x081fe20000000027 */
[----:B-1----:R-:W-:-:S02]  /*63c0*/  FFMA R42, R8, R20, R37 ;  /* 0x00000014082a7223 */ /* 0x002fc40000000025 */
[----:B------:R-:W0:Y:S01]  /*63d0*/  LDS.128 R36, [R116+UR8+0x1410] ;  /* 0x0014100874247984 */ /* 0x000e220008000c00 */
[-C--:B------:R-:W-:Y:S01]  /*63e0*/  FFMA R74, R8, R21.reuse, R63 ;  /* 0x00000015084a7223 */ /* 0x080fe2000000003f */
[-C--:B------:R-:W-:Y:S01]  /*63f0*/  FFMA R76, R16, R21.reuse, R73 ;  /* 0x00000015104c7223 */ /* 0x080fe20000000049 */
[C---:B--2---:R-:W-:Y:S01]  /*6400*/  FFMA R47, R4.reuse, R20, R47 ;  /* 0x00000014042f7223 */ /* 0x044fe2000000002f */
[CC--:B------:R-:W-:Y:S01]  /*6410*/  FFMA R72, R4.reuse, R21.reuse, R61 ;  /* 0x0000001504487223 */ /* 0x0c0fe2000000003d */
[-C--:B------:R-:W-:Y:S01]  /*6420*/  FFMA R118, R4, R22.reuse, R77 ;  /* 0x0000001604767223 */ /* 0x080fe2000000004d */
[----:B------:R-:W-:Y:S01]  /*6430*/  FFMA R120, R8, R22, R79 ;  /* 0x0000001608787223 */ /* 0x000fe2000000004f */
[C---:B---3--:R-:W-:Y:S01]  /*6440*/  FFMA R64, R12.reuse, R20, R53 ;  /* 0x000000140c407223 */ /* 0x048fe20000000035 */
[----:B------:R-:W-:Y:S01]  /*6450*/  FFMA R78, R12, R21, R75 ;  /* 0x000000150c4e7223 */ /* 0x000fe2000000004b */
[-C--:B------:R-:W-:Y:S01]  /*6460*/  FFMA R122, R16, R22.reuse, R121 ;  /* 0x00000016107a7223 */ /* 0x080fe20000000079 */
[----:B------:R-:W-:Y:S01]  /*6470*/  FFMA R130, R12, R22, R125 ;  /* 0x000000160c827223 */ /* 0x000fe2000000007d */
[-C--:B------:R-:W-:Y:S01]  /*6480*/  FFMA R132, R4, R23.reuse, R127 ;  /* 0x0000001704847223 */ /* 0x080fe2000000007f */
[-C--:B------:R-:W-:Y:S01]  /*6490*/  FFMA R134, R8, R23.reuse, R129 ;  /* 0x0000001708867223 */ /* 0x080fe20000000081 */
[-C--:B------:R-:W-:Y:S01]  /*64a0*/  FFMA R136, R16, R23.reuse, R131 ;  /* 0x0000001710887223 */ /* 0x080fe20000000083 */
[----:B------:R-:W-:-:S02]  /*64b0*/  FFMA R138, R12, R23, R139 ;  /* 0x000000170c8a7223 */ /* 0x000fc4000000008b */
[----:B------:R-:W1:Y:S01]  /*64c0*/  LDS.128 R20, [R116+UR8+0x1500] ;  /* 0x0015000874147984 */ /* 0x000e620008000c00 */
[C---:B0-----:R-:W-:Y:S01]  /*64d0*/  FFMA R45, R4.reuse, R36, R45 ;  /* 0x00000024042d7223 */ /* 0x041fe2000000002d */
[C---:B------:R-:W-:Y:S01]  /*64e0*/  FFMA R126, R4.reuse, R37, R126 ;  /* 0x00000025047e7223 */ /* 0x040fe2000000007e */
[C---:B------:R-:W-:Y:S01]  /*64f0*/  FFMA R117, R4.reuse, R38, R117 ;  /* 0x0000002604757223 */ /* 0x040fe20000000075 */
[----:B------:R-:W-:Y:S01]  /*6500*/  FFMA R52, R4, R39, R52 ;  /* 0x0000002704347223 */ /* 0x000fe20000000034 */
[C---:B------:R-:W-:Y:S01]  /*6510*/  FFMA R119, R8.reuse, R36, R119 ;  /* 0x0000002408777223 */ /* 0x040fe20000000077 */
        /* <DEDUP_REMOVED lines=10> */
[----:B------:R-:W-:-:S02]  /*65c0*/  FFMA R124, R12, R39, R124 ;  /* 0x000000270c7c7223 */ /* 0x000fc4000000007c */
[----:B------:R-:W0:Y:S01]  /*65d0*/  LDS.128 R36, [R116+UR8+0x1510] ;  /* 0x0015100874247984 */ /* 0x000e220008000c00 */
[C---:B-1----:R-:W-:Y:S01]  /*65e0*/  FFMA R47, R20.reuse, R5, R47 ;  /* 0x00000005142f7223 */ /* 0x042fe2000000002f */
[C---:B------:R-:W-:Y:S01]  /*65f0*/  FFMA R121, R5.reuse, R21, R72 ;  /* 0x0000001505797223 */ /* 0x040fe20000000048 */
[CC--:B------:R-:W-:Y:S01]  /*6600*/  FFMA R127, R5.reuse, R22.reuse, R118 ;  /* 0x00000016057f7223 */ /* 0x0c0fe20000000076 */
[----:B------:R-:W-:Y:S01]  /*6610*/  FFMA R141, R5, R23, R132 ;  /* 0x00000017058d7223 */ /* 0x000fe20000000084 */
[----:B------:R-:W-:Y:S01]  /*6620*/  FFMA R53, R20, R9, R42 ;  /* 0x0000000914357223 */ /* 0x000fe2000000002a */
[C---:B------:R-:W-:Y:S01]  /*6630*/  FFMA R125, R9.reuse, R21, R74 ;  /* 0x00000015097d7223 */ /* 0x040fe2000000004a */
[C---:B------:R-:W-:Y:S01]  /*6640*/  FFMA R131, R9.reuse, R22, R120 ;  /* 0x0000001609837223 */ /* 0x040fe20000000078 */
[----:B------:R-:W-:Y:S01]  /*6650*/  FFMA R143, R9, R23, R134 ;  /* 0x00000017098f7223 */ /* 0x000fe20000000086 */
[----:B------:R-:W-:-:S05]  /*6660*/  FMNMX R61, R111, R108, !PT ;  /* 0x0000006c6f3d7209 */ /* 0x000fca0007800000 */
[----:B------:R-:W-:Y:S01]  /*6670*/  FADD R12, -R61, R108 ;  /* 0x0000006c3d0c7221 */ /* 0x000fe20000000100 */
[----:B------:R-:W-:Y:S01]  /*6680*/  FFMA R77, R20, R17, R62 ;  /* 0x00000011144d7223 */ /* 0x000fe2000000003e */
[C---:B------:R-:W-:Y:S01]  /*6690*/  FFMA R129, R17.reuse, R21, R76 ;  /* 0x0000001511817223 */ /* 0x040fe2000000004c */
[C---:B------:R-:W-:Y:S01]  /*66a0*/  FFMA R137, R17.reuse, R22, R122 ;  /* 0x0000001611897223 */ /* 0x040fe2000000007a */
[----:B------:R-:W-:Y:S01]  /*66b0*/  FMUL R12, R12, 1.4426950216293334961 ;  /* 0x3fb8aa3b0c0c7820 */ /* 0x000fe20000400000 */
[----:B------:R-:W-:-:S04]  /*66c0*/  FFMA R145, R17, R23, R136 ;  /* 0x0000001711917223 */ /* 0x000fc80000000088 */
[----:B------:R-:W-:Y:S01]  /*66d0*/  FSETP.GEU.AND P2, PT, R12, -126, PT ;  /* 0xc2fc00000c00780b */ /* 0x000fe20003f4e000 */
[C---:B0-----:R-:W-:Y:S01]  /*66e0*/  FFMA R45, R36.reuse, R5, R45 ;  /* 0x00000005242d7223 */ /* 0x041fe2000000002d */
[C---:B------:R-:W-:Y:S01]  /*66f0*/  FFMA R149, R5.reuse, R37, R126 ;  /* 0x0000002505957223 */ /* 0x040fe2000000007e */
[CC--:B------:R-:W-:Y:S01]  /*6700*/  FFMA R117, R5.reuse, R38.reuse, R117 ;  /* 0x0000002605757223 */ /* 0x0c0fe20000000075 */
[----:B------:R-:W-:Y:S01]  /*6710*/  FFMA R52, R5, R39, R52 ;  /* 0x0000002705347223 */ /* 0x000fe20000000034 */
[----:B------:R-:W-:Y:S01]  /*6720*/  FFMA R119, R36, R9, R119 ;  /* 0x0000000924777223 */ /* 0x000fe20000000077 */
[C---:B------:R-:W-:Y:S01]  /*6730*/  FFMA R5, R9.reuse, R37, R54 ;  /* 0x0000002509057223 */ /* 0x040fe20000000036 */
[C---:B------:R-:W-:Y:S01]  /*6740*/  FFMA R123, R9.reuse, R38, R123 ;  /* 0x00000026097b7223 */ /* 0x040fe2000000007b */
[----:B------:R-:W-:Y:S01]  /*6750*/  FFMA R46, R9, R39, R46 ;  /* 0x00000027092e7223 */ /* 0x000fe2000000002e */
[----:B------:R-:W-:Y:S01]  /*6760*/  FFMA R9, R17, R37, R60 ;  /* 0x0000002511097223 */ /* 0x000fe2000000003c */
[----:B------:R-:W-:-:S05]  /*6770*/  FMNMX R60, R115, R110, !PT ;  /* 0x0000006e733c7209 */ /* 0x000fca0007800000 */
[----:B------:R-:W-:Y:S01]  /*6780*/  FADD R4, -R60, R110 ;  /* 0x0000006e3c047221 */ /* 0x000fe20000000100 */
[----:B------:R-:W-:Y:S01]  /*6790*/  FFMA R133, R36, R17, R133 ;  /* 0x0000001124857223 */ /* 0x000fe20000000085 */
[CC--:B------:R-:W-:Y:S01]  /*67a0*/  FFMA R135, R17.reuse, R38.reuse, R135 ;  /* 0x0000002611877223 */ /* 0x0c0fe20000000087 */
[----:B------:R-:W-:Y:S01]  /*67b0*/  FFMA R128, R17, R39, R128 ;  /* 0x0000002711807223 */ /* 0x000fe20000000080 */
[----:B------:R-:W-:Y:S01]  /*67c0*/  FMUL R4, R4, 1.4426950216293334961 ;  /* 0x3fb8aa3b04047820 */ /* 0x000fe20000400000 */
[----:B------:R-:W-:Y:S01]  /*67d0*/  FFMA R17, R36, R13, R43 ;  /* 0x0000000d24117223 */ /* 0x000fe2000000002b */
[C---:B------:R-:W-:Y:S01]  /*67e0*/  FFMA R151, R13.reuse, R37, R40 ;  /* 0x000000250d977223 */ /* 0x040fe20000000028 */
[----:B------:R-:W-:Y:S02]  /*67f0*/  FFMA R153, R13, R38, R41 ;  /* 0x000000260d997223 */ /* 0x000fe40000000029 */
[----:B------:R-:W0:Y:S01]  /*6800*/  LDS.128 R40, [R116+UR8+0x1600] ;  /* 0x0016000874287984 */ /* 0x000e220008000c00 */
[----:B------:R-:W-:-:S02]  /*6810*/  FSETP.GEU.AND P0, PT, R4, -126, PT ;  /* 0xc2fc00000400780b */ /* 0x000fc40003f0e000 */
[----:B------:R-:W-:Y:S01]  /*6820*/  FMNMX R62, R112, R109, !PT ;  /* 0x0000006d703e7209 */ /* 0x000fe20007800000 */
[----:B------:R-:W-:-:S04]  /*6830*/  @!P2 FMUL R12, R12, 0.5 ;  /* 0x3f0000000c0ca820 */ /* 0x000fc80000400000 */
[----:B------:R-:W-:Y:S01]  /*6840*/  FADD R8, -R62, R109 ;  /* 0x0000006d3e087221 */ /* 0x000fe20000000100 */
[----:B------:R-:W1:Y:S05]  /*6850*/  MUFU.EX2 R73, R12 ;  /* 0x0000000c00497308 */ /* 0x000e6a0000000800 */
[----:B------:R-:W-:Y:S01]  /*6860*/  @!P0 FMUL R4, R4, 0.5 ;  /* 0x3f00000004048820 */ /* 0x000fe20000400000 */
[----:B------:R-:W-:-:S03]  /*6870*/  FMUL R8, R8, 1.4426950216293334961 ;  /* 0x3fb8aa3b08087820 */ /* 0x000fc60000400000 */
[----:B------:R-:W2:Y:S02]  /*6880*/  MUFU.EX2 R75, R4 ;  /* 0x00000004004b7308 */ /* 0x000ea40000000800 */
[----:B------:R-:W-:Y:S01]  /*6890*/  FSETP.GEU.AND P1, PT, R8, -126, PT ;  /* 0xc2fc00000800780b */ /* 0x000fe20003f2e000 */
[C---:B------:R-:W-:Y:S01]  /*68a0*/  FFMA R124, R13.reuse, R39, R124 ;  /* 0x000000270d7c7223 */ /* 0x040fe2000000007c */
[----:B------:R-:W-:Y:S01]  /*68b0*/  FMNMX R63, R114, R107, !PT ;  /* 0x0000006b723f7209 */ /* 0x000fe20007800000 */
[----:B------:R-:W3:Y:S01]  /*68c0*/  LDS.128 R36, [R116+UR8+0x1610] ;  /* 0x0016100874247984 */ /* 0x000ee20008000c00 */
[----:B------:R-:W-:Y:S01]  /*68d0*/  FFMA R79, R20, R13, R64 ;  /* 0x0000000d144f7223 */ /* 0x000fe20000000040 */
[C---:B------:R-:W-:Y:S01]  /*68e0*/  FFMA R21, R13.reuse, R21, R78 ;  /* 0x000000150d157223 */ /* 0x040fe2000000004e */
[C---:B------:R-:W-:Y:S01]  /*68f0*/  FFMA R139, R13.reuse, R22, R130 ;  /* 0x000000160d8b7223 */ /* 0x040fe20000000082 */
[----:B------:R-:W-:Y:S01]  /*6900*/  FFMA R147, R13, R23, R138 ;  /* 0x000000170d937223 */ /* 0x000fe2000000008a */
[----:B------:R-:W-:Y:S01]  /*6910*/  FADD R13, -R63, R107 ;  /* 0x0000006b3f0d7221 */ /* 0x000fe20000000100 */
[----:B-1----:R-:W-:-:S03]  /*6920*/  @!P2 FMUL R73, R73, R73 ;  /* 0x000000494949a220 */ /* 0x002fc60000400000 */
[----:B------:R-:W-:Y:S01]  /*6930*/  FMUL R13, R13, 1.4426950216293334961 ;  /* 0x3fb8aa3b0d0d7820 */ /* 0x000fe20000400000 */
[----:B------:R-:W-:Y:S01]  /*6940*/  @!P1 FMUL R8, R8, 0.5 ;  /* 0x3f00000008089820 */ /* 0x000fe20000400000 */
[----:B--2---:R-:W-:Y:S01]  /*6950*/  @!P0 FMUL R75, R75, R75 ;  /* 0x0000004b4b4b8220 */ /* 0x004fe20000400000 */
[----:B------:R-:W-:Y:S02]  /*6960*/  FMUL R73, R73, R104 ;  /* 0x0000006849497220 */ /* 0x000fe40000400000 */
[----:B------:R1:W-:Y:S01]  /*6970*/  MUFU.EX2 R72, R8 ;  /* 0x0000000800487308 */ /* 0x0003e20000000800 */
[----:B------:R-:W-:Y:S01]  /*6980*/  FADD R49, R48, R49 ;  /* 0x0000003130317221 */ /* 0x000fe20000000000 */
[----:B------:R-:W-:Y:S01]  /*6990*/  FMUL R75, R75, R106 ;  /* 0x0000006a4b4b7220 */ /* 0x000fe20000400000 */
[-C--:B0-----:R-:W-:Y:S01]  /*69a0*/  FFMA R74, R14, R41.reuse, R21 ;  /* 0x000000290e4a7223 */ /* 0x081fe20000000015 */
[C---:B------:R-:W-:Y:S01]  /*69b0*/  FFMA R47, R40.reuse, R6, R47 ;  /* 0x00000006282f7223 */ /* 0x040fe2000000002f */
[C---:B------:R-:W-:Y:S01]  /*69c0*/  FFMA R4, R40.reuse, R10, R53 ;  /* 0x0000000a28047223 */ /* 0x040fe20000000035 */
[----:B------:R-:W-:Y:S01]  /*69d0*/  FFMA R12, R40, R14, R79 ;  /* 0x0000000e280c7223 */ /* 0x000fe2000000004f */
[-C--:B------:R-:W-:Y:S01]  /*69e0*/  FFMA R16, R6, R41.reuse, R121 ;  /* 0x0000002906107223 */ /* 0x080fe20000000079 */
[-C--:B------:R-:W-:Y:S01]  /*69f0*/  FFMA R48, R10, R41.reuse, R125 ;  /* 0x000000290a307223 */ /* 0x080fe2000000007d */
[----:B-1----:R-:W-:Y:S01]  /*6a00*/  FFMA R8, R40, R18, R77 ;  /* 0x0000001228087223 */ /* 0x002fe2000000004d */
[----:B------:R-:W-:Y:S01]  /*6a10*/  FFMA R54, R18, R41, R129 ;  /* 0x0000002912367223 */ /* 0x000fe20000000081 */
[----:B------:R-:W0:Y:S01]  /*6a20*/  LDS.128 R20, [R116+UR8+0x1700] ;  /* 0x0017000874147984 */ /* 0x000e220008000c00 */
        /* <DEDUP_REMOVED lines=8> */
[----:B------:R-:W-:Y:S01]  /*6ab0*/  FSETP.GEU.AND P3, PT, R13, -126, PT ;  /* 0xc2fc00000d00780b */ /* 0x000fe20003f6e000 */
[----:B------:R-:W1:-:S12]  /*6ac0*/  LDS.128 R40, [R116+UR8+0x1710] ;  /* 0x0017100874287984 */ /* 0x000e580008000c00 */
[----:B------:R-:W-:-:S04]  /*6ad0*/  @!P3 FMUL R13, R13, 0.5 ;  /* 0x3f0000000d0db820 */ /* 0x000fc80000400000 */
[----:B------:R2:W4:Y:S01]  /*6ae0*/  MUFU.EX2 R64, R13 ;  /* 0x0000000d00407308 */ /* 0x0005220000000800 */
[C---:B---3--:R-:W-:Y:S01]  /*6af0*/  FFMA R119, R36.reuse, R10, R119 ;  /* 0x0000000a24777223 */ /* 0x048fe20000000077 */
[C---:B------:R-:W-:Y:S01]  /*6b00*/  FFMA R133, R36.reuse, R18, R133 ;  /* 0x0000001224857223 */ /* 0x040fe20000000085 */
[----:B------:R-:W-:Y:S01]  /*6b10*/  FFMA R17, R36, R14, R17 ;  /* 0x0000000e24117223 */ /* 0x000fe20000000011 */
[C---:B------:R-:W-:Y:S01]  /*6b20*/  FFMA R122, R6.reuse, R37, R149 ;  /* 0x00000025067a7223 */ /* 0x040fe20000000095 */
[----:B------:R-:W-:Y:S01]  /*6b30*/  FFMA R117, R6, R38, R117 ;  /* 0x0000002606757223 */ /* 0x000fe20000000075 */
[----:B--2---:R-:W-:Y:S01]  /*6b40*/  FFMA R13, R36, R6, R45 ;  /* 0x00000006240d7223 */ /* 0x004fe2000000002d */
[----:B------:R-:W-:Y:S01]  /*6b50*/  FADD R36, R115, -R60 ;  /* 0x8000003c73247221 */ /* 0x000fe20000000000 */
[----:B------:R-:W-:Y:S01]  /*6b60*/  FFMA R52, R6, R39, R52 ;  /* 0x0000002706347223 */ /* 0x000fe20000000034 */
[C---:B------:R-:W-:Y:S01]  /*6b70*/  FFMA R6, R10.reuse, R37, R5 ;  /* 0x000000250a067223 */ /* 0x040fe20000000005 */
[C---:B------:R-:W-:Y:S01]  /*6b80*/  FFMA R123, R10.reuse, R38, R123 ;  /* 0x000000260a7b7223 */ /* 0x040fe2000000007b */
[----:B------:R-:W-:Y:S01]  /*6b90*/  FFMA R46, R10, R39, R46 ;  /* 0x000000270a2e7223 */ /* 0x000fe2000000002e */
[----:B------:R-:W-:Y:S01]  /*6ba0*/  FMUL R36, R36, 1.4426950216293334961 ;  /* 0x3fb8aa3b24247820 */ /* 0x000fe20000400000 */
[----:B------:R-:W-:Y:S01]  /*6bb0*/  FFMA R10, R18, R37, R9 ;  /* 0x00000025120a7223 */ /* 0x000fe20000000009 */
[----:B----4-:R-:W-:Y:S01]  /*6bc0*/  @!P3 FMUL R64, R64, R64 ;  /* 0x000000404040b220 */ /* 0x010fe20000400000 */
[C---:B------:R-:W-:Y:S01]  /*6bd0*/  FFMA R135, R18.reuse, R38, R135 ;  /* 0x0000002612877223 */ /* 0x040fe20000000087 */
[----:B------:R-:W-:Y:S01]  /*6be0*/  FFMA R128, R18, R39, R128 ;  /* 0x0000002712807223 */ /* 0x000fe20000000080 */
[----:B------:R-:W-:Y:S01]  /*6bf0*/  FFMA R18, R14, R37, R151 ;  /* 0x000000250e127223 */ /* 0x000fe20000000097 */
[----:B------:R-:W-:Y:S01]  /*6c00*/  FMUL R64, R64, R103 ;  /* 0x0000006740407220 */ /* 0x000fe20000400000 */
[----:B------:R-:W-:Y:S01]  /*6c10*/  FSETP.GEU.AND P0, PT, R36, -126, PT ;  /* 0xc2fc00002400780b */ /* 0x000fe20003f0e000 */
[----:B------:R-:W-:Y:S01]  /*6c20*/  FADD R56, R55, R56 ;  /* 0x0000003837387221 */ /* 0x000fe20000000000 */
[-C--:B0-----:R-:W-:Y:S01]  /*6c30*/  FFMA R103, R19, R21.reuse, R54 ;  /* 0x0000001513677223 */ /* 0x081fe20000000036 */
[----:B------:R-:W-:Y:S01]  /*6c40*/  FFMA R109, R15, R21, R74 ;  /* 0x000000150f6d7223 */ /* 0x000fe2000000004a */
[CC--:B------:R-:W-:Y:S01]  /*6c50*/  FFMA R125, R7.reuse, R22.reuse, R76 ;  /* 0x00000016077d7223 */ /* 0x0c0fe2000000004c */
[C---:B------:R-:W-:Y:S01]  /*6c60*/  FFMA R47, R20.reuse, R7, R47 ;  /* 0x00000007142f7223 */ /* 0x040fe2000000002f */
[C---:B------:R-:W-:Y:S01]  /*6c70*/  FFMA R45, R20.reuse, R11, R4 ;  /* 0x0000000b142d7223 */ /* 0x040fe20000000004 */
[C---:B------:R-:W-:Y:S01]  /*6c80*/  FFMA R53, R20.reuse, R19, R8 ;  /* 0x0000001314357223 */ /* 0x040fe20000000008 */
[----:B------:R-:W-:Y:S01]  /*6c90*/  FFMA R55, R20, R15, R12 ;  /* 0x0000000f14377223 */ /* 0x000fe2000000000c */
[-C--:B------:R-:W-:Y:S01]  /*6ca0*/  FFMA R77, R7, R21.reuse, R16 ;  /* 0x00000015074d7223 */ /* 0x080fe20000000010 */
[C---:B------:R-:W-:Y:S01]  /*6cb0*/  FFMA R79, R11.reuse, R21, R48 ;  /* 0x000000150b4f7223 */ /* 0x040fe20000000030 */
        /* <DEDUP_REMOVED lines=8> */
[C---:B------:R-:W-:Y:S01]  /*6d40*/  FFMA R122, R7.reuse, R41, R122 ;  /* 0x00000029077a7223 */ /* 0x040fe2000000007a */
[CC--:B------:R-:W-:Y:S01]  /*6d50*/  FFMA R117, R7.reuse, R42.reuse, R117 ;  /* 0x0000002a07757223 */ /* 0x0c0fe20000000075 */
[----:B------:R-:W-:Y:S01]  /*6d60*/  FFMA R52, R7, R43, R52 ;  /* 0x0000002b07347223 */ /* 0x000fe20000000034 */
[----:B------:R-:W-:Y:S01]  /*6d70*/  FFMA R54, R11, R41, R6 ;  /* 0x000000290b367223 */ /* 0x000fe20000000006 */
[C---:B------:R-:W-:Y:S01]  /*6d80*/  FFMA R133, R40.reuse, R19, R133 ;  /* 0x0000001328857223 */ /* 0x040fe20000000085 */
[C---:B------:R-:W-:Y:S01]  /*6d90*/  FFMA R74, R19.reuse, R41, R10 ;  /* 0x00000029134a7223 */ /* 0x040fe2000000000a */
[C---:B------:R-:W-:Y:S01]  /*6da0*/  FFMA R135, R19.reuse, R42, R135 ;  /* 0x0000002a13877223 */ /* 0x040fe20000000087 */
[----:B------:R-:W-:Y:S01]  /*6db0*/  FFMA R128, R19, R43, R128 ;  /* 0x0000002b13807223 */ /* 0x000fe20000000080 */
[----:B------:R-:W-:Y:S01]  /*6dc0*/  FFMA R141, R40, R15, R17 ;  /* 0x0000000f288d7223 */ /* 0x000fe20000000011 */
[----:B------:R-:W-:Y:S01]  /*6dd0*/  FFMA R76, R15, R41, R18 ;  /* 0x000000290f4c7223 */ /* 0x000fe20000000012 */
[----:B------:R-:W-:Y:S04]  /*6de0*/  LDS.128 R20, [R116+UR8+0x1800] ;  /* 0x0018000874147984 */ /* 0x000fe80008000c00 */
[----:B------:R-:W0:Y:S04]  /*6df0*/  LDS.128 R16, [R102+UR7+0x60] ;  /* 0x0000600766107984 */ /* 0x000e280008000c00 */
[----:B------:R-:W1:Y:S01]  /*6e00*/  LDS.128 R4, [R102+UR7+0xe0] ;  /* 0x0000e00766047984 */ /* 0x000e620008000c00 */
[----:B------:R-:W-:Y:S01]  /*6e10*/  @!P0 FMUL R36, R36, 0.5 ;  /* 0x3f00000024248820 */ /* 0x000fe20000400000 */
[C---:B------:R-:W-:Y:S01]  /*6e20*/  FFMA R153, R14.reuse, R38, R153 ;  /* 0x000000260e997223 */ /* 0x040fe20000000099 */
[----:B------:R-:W-:Y:S01]  /*6e30*/  FFMA R124, R14, R39, R124 ;  /* 0x000000270e7c7223 */ /* 0x000fe2000000007c */
[----:B------:R-:W-:Y:S01]  /*6e40*/  FADD R66, R65, R66 ;  /* 0x0000004241427221 */ /* 0x000fe20000000000 */
[----:B------:R-:W-:Y:S01]  /*6e50*/  FFMA R119, R40, R11, R119 ;  /* 0x0000000b28777223 */ /* 0x000fe20000000077 */
[----:B------:R2:W3:Y:S01]  /*6e60*/  MUFU.EX2 R65, R36 ;  /* 0x0000002400417308 */ /* 0x0004e20000000800 */
[CC--:B------:R-:W-:Y:S01]  /*6e70*/  FFMA R123, R11.reuse, R42.reuse, R123 ;  /* 0x0000002a0b7b7223 */ /* 0x0c0fe2000000007b */
[-C--:B------:R-:W-:Y:S01]  /*6e80*/  FFMA R48, R11, R43.reuse, R46 ;  /* 0x0000002b0b307223 */ /* 0x080fe2000000002e */
[C---:B------:R-:W-:Y:S01]  /*6e90*/  FFMA R153, R15.reuse, R42, R153 ;  /* 0x0000002a0f997223 */ /* 0x040fe20000000099 */
[----:B------:R-:W-:Y:S01]  /*6ea0*/  FFMA R124, R15, R43, R124 ;  /* 0x0000002b0f7c7223 */ /* 0x000fe2000000007c */
[----:B------:R-:W-:Y:S04]  /*6eb0*/  LDS.128 R8, [R102+UR7+0x1e0] ;  /* 0x0001e00766087984 */ /* 0x000fe80008000c00 */
[----:B--2---:R-:W2:Y:S04]  /*6ec0*/  LDS.128 R36, [R116+UR8+0x1810] ;  /* 0x0018100874247984 */ /* 0x004ea80008000c00 */
[----:B------:R-:W4:Y:S01]  /*6ed0*/  LDS.128 R12, [R102+UR7+0x160] ;  /* 0x00016007660c7984 */ /* 0x000f220008000c00 */
[----:B------:R-:W-:Y:S01]  /*6ee0*/  @!P1 FMUL R72, R72, R72 ;  /* 0x0000004848489220 */ /* 0x000fe20000400000 */
[----:B------:R-:W-:Y:S01]  /*6ef0*/  FADD R50, R49, R50 ;  /* 0x0000003231327221 */ /* 0x000fe20000000000 */
[----:B---3--:R-:W-:-:S02]  /*6f00*/  @!P0 FMUL R65, R65, R65 ;  /* 0x0000004141418220 */ /* 0x008fc40000400000 */
[----:B------:R-:W-:Y:S01]  /*6f10*/  FMUL R72, R72, R105 ;  /* 0x0000006948487220 */ /* 0x000fe20000400000 */
[----:B------:R-:W-:Y:S01]  /*6f20*/  FADD R105, R50, R51 ;  /* 0x0000003332697221 */ /* 0x000fe20000000000 */
[----:B------:R-:W-:Y:S01]  /*6f30*/  FFMA R106, R44, R65, R75 ;  /* 0x000000412c6a7223 */ /* 0x000fe2000000004b */
[----:B------:R-:W-:-:S04]  /*6f40*/  FADD R67, R66, R67 ;  /* 0x0000004342437221 */ /* 0x000fc80000000000 */
[----:B------:R-:W-:Y:S01]  /*6f50*/  IADD3 R40, PT, PT, R106, 0x1800000, RZ ;  /* 0x018000006a287810 */ /* 0x000fe20007ffe0ff */
[-C--:B0-----:R-:W-:Y:S01]  /*6f60*/  FFMA R49, R16, R20.reuse, R47 ;  /* 0x0000001410317223 */ /* 0x081fe2000000002f */
[----:B-1----:R-:W-:Y:S02]  /*6f70*/  FFMA R50, R4, R20, R45 ;  /* 0x0000001404327223 */ /* 0x002fe4000000002d */
[----:B------:R-:W0:Y:S01]  /*6f80*/  LDS.128 R44, [R116+UR8+0x1900] ;  /* 0x00190008742c7984 */ /* 0x000e220008000c00 */
[----:B------:R-:W-:Y:S01]  /*6f90*/  LOP3.LUT R40, R40, 0x7f800000, RZ, 0xc0, !PT ;  /* 0x7f80000028287812 */ /* 0x000fe200078ec0ff */
[----:B------:R-:W-:-:S03]  /*6fa0*/  FADD R68, R67, R68 ;  /* 0x0000004443447221 */ /* 0x000fc60000000000 */
[----:B------:R-:W-:Y:S01]  /*6fb0*/  ISETP.GT.U32.AND P3, PT, R40, 0x1ffffff, PT ;  /* 0x01ffffff2800780c */ /* 0x000fe20003f64070 */
[----:B------:R-:W-:Y:S01]  /*6fc0*/  FADD R69, R68, R69 ;  /* 0x0000004544457221 */ /* 0x000fe20000000000 */
[----:B------:R-:W1:Y:S01]  /*6fd0*/  LDS.128 R40, [R116+UR8+0x1910] ;  /* 0x0019100874287984 */ /* 0x000e620008000c00 */
[C---:B------:R-:W-:Y:S01]  /*6fe0*/  FFMA R68, R4.reuse, R21, R79 ;  /* 0x0000001504447223 */ /* 0x040fe2000000004f */
[C---:B------:R-:W-:Y:S01]  /*6ff0*/  FFMA R118, R4.reuse, R22, R107 ;  /* 0x0000001604767223 */ /* 0x040fe2000000006b */
[C---:B------:R-:W-:Y:S01]  /*7000*/  FFMA R126, R4.reuse, R23, R129 ;  /* 0x00000017047e7223 */ /* 0x040fe20000000081 */
[C---:B--2---:R-:W-:Y:S01]  /*7010*/  FFMA R119, R4.reuse, R36, R119 ;  /* 0x0000002404777223 */ /* 0x044fe20000000077 */
[CC--:B------:R-:W-:Y:S01]  /*7020*/  FFMA R54, R4.reuse, R37.reuse, R54 ;  /* 0x0000002504367223 */ /* 0x0c0fe20000000036 */
[----:B------:R-:W-:Y:S01]  /*7030*/  FFMA R123, R4, R38, R123 ;  /* 0x00000026047b7223 */ /* 0x000fe2000000007b */
[C---:B------:R-:W-:Y:S01]  /*7040*/  FFMA R139, R16.reuse, R36, R139 ;  /* 0x00000024108b7223 */ /* 0x040fe2000000008b */
[C---:B------:R-:W-:Y:S01]  /*7050*/  FFMA R122, R16.reuse, R37, R122 ;  /* 0x00000025107a7223 */ /* 0x040fe2000000007a */
[C---:B------:R-:W-:Y:S01]  /*7060*/  FFMA R117, R16.reuse, R38, R117 ;  /* 0x0000002610757223 */ /* 0x040fe20000000075 */
[-C--:B------:R-:W-:Y:S01]  /*7070*/  FFMA R52, R16, R39.reuse, R52 ;  /* 0x0000002710347223 */ /* 0x080fe20000000034 */
[----:B------:R-:W-:Y:S01]  /*7080*/  FFMA R4, R4, R39, R48 ;  /* 0x0000002704047223 */ /* 0x000fe20000000030 */
[C---:B----4-:R-:W-:Y:S01]  /*7090*/  FFMA R133, R12.reuse, R36, R133 ;  /* 0x000000240c857223 */ /* 0x050fe20000000085 */
[C---:B------:R-:W-:Y:S01]  /*70a0*/  FFMA R74, R12.reuse, R37, R74 ;  /* 0x000000250c4a7223 */ /* 0x040fe2000000004a */
[C---:B------:R-:W-:Y:S01]  /*70b0*/  FFMA R135, R12.reuse, R38, R135 ;  /* 0x000000260c877223 */ /* 0x040fe20000000087 */
[----:B------:R-:W-:Y:S01]  /*70c0*/  FFMA R128, R12, R39, R128 ;  /* 0x000000270c807223 */ /* 0x000fe20000000080 */
[C---:B------:R-:W-:Y:S01]  /*70d0*/  FFMA R141, R8.reuse, R36, R141 ;  /* 0x00000024088d7223 */ /* 0x040fe2000000008d */
[C---:B------:R-:W-:Y:S01]  /*70e0*/  FFMA R76, R8.reuse, R37, R76 ;  /* 0x00000025084c7223 */ /* 0x040fe2000000004c */
[C---:B------:R-:W-:Y:S01]  /*70f0*/  FFMA R153, R8.reuse, R38, R153 ;  /* 0x0000002608997223 */ /* 0x040fe20000000099 */
[----:B------:R-:W-:-:S02]  /*7100*/  FFMA R124, R8, R39, R124 ;  /* 0x00000027087c7223 */ /* 0x000fc4000000007c */
[----:B------:R-:W2:Y:S01]  /*7110*/  LDS.128 R36, [R116+UR8+0x1a00] ;  /* 0x001a000874247984 */ /* 0x000ea20008000c00 */
[----:B------:R-:W-:Y:S01]  /*7120*/  FADD R57, R56, R57 ;  /* 0x0000003938397221 */ /* 0x000fe20000000000 */
[----:B------:R-:W-:Y:S01]  /*7130*/  FFMA R56, R12, R20, R53 ;  /* 0x000000140c387223 */ /* 0x000fe20000000035 */
[-C--:B------:R-:W-:Y:S01]  /*7140*/  FFMA R110, R16, R22.reuse, R125 ;  /* 0x00000016106e7223 */ /* 0x080fe2000000007d */
[-C--:B------:R-:W-:Y:S01]  /*7150*/  FFMA R120, R12, R22.reuse, R115 ;  /* 0x000000160c787223 */ /* 0x080fe20000000073 */
[C---:B------:R-:W-:Y:S01]  /*7160*/  FFMA R132, R8.reuse, R22, R121 ;  /* 0x0000001608847223 */ /* 0x040fe20000000079 */
[----:B------:R-:W-:Y:S01]  /*7170*/  FADD R58, R57, R58 ;  /* 0x0000003a393a7221 */ /* 0x000fe20000000000 */
[----:B------:R-:W-:Y:S01]  /*7180*/  FFMA R20, R8, R20, R55 ;  /* 0x0000001408147223 */ /* 0x000fe20000000037 */
[C---:B------:R-:W-:Y:S01]  /*7190*/  FFMA R22, R16.reuse, R23, R127 ;  /* 0x0000001710167223 */ /* 0x040fe2000000007f */
[----:B------:R-:W-:Y:S01]  /*71a0*/  FFMA R66, R16, R21, R77 ;  /* 0x0000001510427223 */ /* 0x000fe2000000004d */
[----:B------:R-:W-:Y:S01]  /*71b0*/  FADD R104, R58, R59 ;  /* 0x0000003b3a687221 */ /* 0x000fe20000000000 */
[C---:B0-----:R-:W-:Y:S01]  /*71c0*/  FFMA R53, R44.reuse, R17, R49 ;  /* 0x000000112c357223 */ /* 0x041fe20000000031 */
[----:B------:R-:W-:Y:S01]  /*71d0*/  FFMA R55, R44, R5, R50 ;  /* 0x000000052c377223 */ /* 0x000fe20000000032 */
[-C--:B------:R-:W-:Y:S01]  /*71e0*/  FFMA R78, R12, R21.reuse, R103 ;  /* 0x000000150c4e7223 */ /* 0x080fe20000000067 */
[----:B------:R-:W-:Y:S01]  /*71f0*/  FFMA R108, R8, R21, R109 ;  /* 0x00000015086c7223 */ /* 0x000fe2000000006d */
[-C--:B------:R-:W-:Y:S01]  /*7200*/  FFMA R130, R12, R23.reuse, R131 ;  /* 0x000000170c827223 */ /* 0x080fe20000000083 */
[----:B------:R-:W-:Y:S01]  /*7210*/  FFMA R134, R8, R23, R137 ;  /* 0x0000001708867223 */ /* 0x000fe20000000089 */
[----:B------:R-:W-:Y:S01]  /*7220*/  FFMA R59, R44, R9, R20 ;  /* 0x000000092c3b7223 */ /* 0x000fe20000000014 */
[----:B------:R-:W0:Y:S01]  /*7230*/  LDS.128 R48, [R116+UR8+0x1a10] ;  /* 0x001a100874307984 */ /* 0x000e220008000c00 */
[----:B------:R-:W-:-:S03]  /*7240*/  FFMA R115, R17, R47, R22 ;  /* 0x0000002f11737223 */ /* 0x000fc60000000016 */
[----:B------:R-:W3:Y:S01]  /*7250*/  LDS.128 R20, [R116+UR8+0x1b00] ;  /* 0x001b000874147984 */ /* 0x000ee20008000c00 */
[----:B------:R-:W-:Y:S01]  /*7260*/  FADD R70, R69, R70 ;  /* 0x0000004645467221 */ /* 0x000fe20000000000 */
[-C--:B------:R-:W-:Y:S01]  /*7270*/  FFMA R67, R17, R45.reuse, R66 ;  /* 0x0000002d11437223 */ /* 0x080fe20000000042 */
[-C--:B------:R-:W-:Y:S01]  /*7280*/  FFMA R69, R5, R45.reuse, R68 ;  /* 0x0000002d05457223 */ /* 0x080fe20000000044 */
[----:B------:R-:W-:Y:S01]  /*7290*/  FFMA R77, R13, R45, R78 ;  /* 0x0000002d0d4d7223 */ /* 0x000fe2000000004e */
[-C--:B------:R-:W-:Y:S01]  /*72a0*/  FFMA R121, R5, R47.reuse, R126 ;  /* 0x0000002f05797223 */ /* 0x080fe2000000007e */
[-C--:B------:R-:W-:Y:S01]  /*72b0*/  FFMA R125, R13, R47.reuse, R130 ;  /* 0x0000002f0d7d7223 */ /* 0x080fe20000000082 */
[C---:B------:R-:W-:Y:S01]  /*72c0*/  FFMA R127, R9.reuse, R47, R134 ;  /* 0x0000002f097f7223 */ /* 0x040fe20000000086 */
[----:B------:R-:W-:Y:S01]  /*72d0*/  FFMA R57, R44, R13, R56 ;  /* 0x0000000d2c397223 */ /* 0x000fe20000000038 */
        /* <DEDUP_REMOVED lines=14> */
[----:B------:R-:W-:Y:S01]  /*73c0*/  FADD R71, R70, R71 ;  /* 0x0000004746477221 */ /* 0x000fe20000000000 */
[C---:B------:R-:W-:Y:S01]  /*73d0*/  FFMA R133, R40.reuse, R13, R133 ;  /* 0x0000000d28857223 */ /* 0x040fe20000000085 */
[-C--:B------:R-:W-:Y:S01]  /*73e0*/  FFMA R135, R13, R42.reuse, R135 ;  /* 0x0000002a0d877223 */ /* 0x080fe20000000087 */
[----:B------:R-:W-:Y:S01]  /*73f0*/  FFMA R141, R40, R9, R141 ;  /* 0x00000009288d7223 */ /* 0x000fe2000000008d */
[C---:B------:R-:W-:Y:S01]  /*7400*/  FFMA R41, R9.reuse, R41, R76 ;  /* 0x0000002909297223 */ /* 0x040fe2000000004c */
[----:B------:R-:W-:Y:S01]  /*7410*/  FFMA R153, R9, R42, R153 ;  /* 0x0000002a09997223 */ /* 0x000fe20000000099 */
[C---:B--2---:R-:W-:Y:S01]  /*7420*/  FFMA R53, R36.reuse, R18, R53 ;  /* 0x0000001224357223 */ /* 0x044fe20000000035 */
        /* <DEDUP_REMOVED lines=15> */
[----:B------:R-:W1:Y:S01]  /*7520*/  LDS.128 R36, [R116+UR8+0x1b10] ;  /* 0x001b100874247984 */ /* 0x000e620008000c00 */
[----:B------:R-:W-:Y:S01]  /*7530*/  FFMA R128, R13, R43, R128 ;  /* 0x0000002b0d807223 */ /* 0x000fe20000000080 */
[-C--:B0-----:R-:W-:Y:S01]  /*7540*/  FFMA R74, R6, R49.reuse, R17 ;  /* 0x00000031064a7223 */ /* 0x081fe20000000011 */
[----:B------:R-:W-:Y:S01]  /*7550*/  FFMA R133, R48, R14, R133 ;  /* 0x0000000e30857223 */ /* 0x000fe20000000085 */
[C---:B------:R-:W-:Y:S01]  /*7560*/  FFMA R78, R14.reuse, R49, R5 ;  /* 0x000000310e4e7223 */ /* 0x040fe20000000005 */
[C---:B------:R-:W-:Y:S01]  /*7570*/  FFMA R135, R14.reuse, R50, R135 ;  /* 0x000000320e877223 */ /* 0x040fe20000000087 */
[----:B------:R-:W-:Y:S01]  /*7580*/  FFMA R128, R14, R51, R128 ;  /* 0x000000330e807223 */ /* 0x000fe20000000080 */
[----:B------:R-:W-:Y:S01]  /*7590*/  FFMA R124, R9, R43, R124 ;  /* 0x0000002b097c7223 */ /* 0x000fe2000000007c */
[-C--:B------:R-:W-:Y:S01]  /*75a0*/  FFMA R68, R18, R49.reuse, R47 ;  /* 0x0000003112447223 */ /* 0x080fe2000000002f */
[----:B------:R-:W-:Y:S01]  /*75b0*/  FFMA R14, R10, R49, R41 ;  /* 0x000000310a0e7223 */ /* 0x000fe20000000029 */
[C---:B---3--:R-:W-:Y:S01]  /*75c0*/  FFMA R67, R20.reuse, R7, R40 ;  /* 0x0000000714437223 */ /* 0x048fe20000000028 */
[C---:B------:R-:W-:Y:S01]  /*75d0*/  FFMA R13, R20.reuse, R15, R42 ;  /* 0x0000000f140d7223 */ /* 0x040fe2000000002a */
[----:B------:R-:W-:Y:S01]  /*75e0*/  FFMA R17, R20, R11, R44 ;  /* 0x0000000b14117223 */ /* 0x000fe2000000002c */
[----:B------:R-:W-:Y:S01]  /*75f0*/  FFMA R69, R19, R21, R46 ;  /* 0x0000001513457223 */ /* 0x000fe2000000002e */
[----:B------:R-:W-:Y:S04]  /*7600*/  LDS.128 R40, [R102+UR7+0x70] ;  /* 0x0000700766287984 */ /* 0x000fe80008000c00 */
[----:B------:R-:W0:Y:S01]  /*7610*/  LDS.128 R44, [R116+UR8+0x1c00] ;  /* 0x001c0008742c7984 */ /* 0x000e220008000c00 */
[----:B------:R-:W-:Y:S01]  /*7620*/  FFMA R139, R48, R18, R139 ;  /* 0x00000012308b7223 */ /* 0x000fe2000000008b */
[----:B------:R-:W-:Y:S01]  /*7630*/  FFMA R117, R18, R50, R117 ;  /* 0x0000003212757223 */ /* 0x000fe20000000075 */
[-C--:B------:R-:W-:Y:S01]  /*7640*/  FFMA R4, R6, R51.reuse, R4 ;  /* 0x0000003306047223 */ /* 0x080fe20000000004 */
[-C--:B------:R-:W-:Y:S01]  /*7650*/  FFMA R18, R18, R51.reuse, R52 ;  /* 0x0000003312127223 */ /* 0x080fe20000000034 */
[----:B------:R-:W-:Y:S01]  /*7660*/  FFMA R119, R48, R6, R119 ;  /* 0x0000000630777223 */ /* 0x000fe20000000077 */
[----:B------:R-:W-:Y:S01]  /*7670*/  FFMA R123, R6, R50, R123 ;  /* 0x00000032067b7223 */ /* 0x000fe2000000007b */
[----:B------:R-:W-:Y:S01]  /*7680*/  FFMA R141, R48, R10, R141 ;  /* 0x0000000a308d7223 */ /* 0x000fe2000000008d */
[C---:B------:R-:W-:Y:S01]  /*7690*/  FFMA R153, R10.reuse, R50, R153 ;  /* 0x000000320a997223 */ /* 0x040fe20000000099 */
[----:B------:R-:W-:Y:S01]  /*76a0*/  FFMA R124, R10, R51, R124 ;  /* 0x000000330a7c7223 */ /* 0x000fe2000000007c */
[----:B------:R-:W-:Y:S01]  /*76b0*/  FFMA R9, R20, R19, R53 ;  /* 0x0000001314097223 */ /* 0x000fe20000000035 */
[-C--:B------:R-:W-:Y:S01]  /*76c0*/  FFMA R107, R7, R22.reuse, R54 ;  /* 0x00000016076b7223 */ /* 0x080fe20000000036 */
[----:B------:R-:W2:Y:S01]  /*76d0*/  LDS.128 R48, [R102+UR7+0xf0] ;  /* 0x0000f00766307984 */ /* 0x000ea20008000c00 */
[----:B------:R-:W-:Y:S01]  /*76e0*/  FFMA R109, R15, R22, R58 ;  /* 0x000000160f6d7223 */ /* 0x000fe2000000003a */
[----:B------:R-:W-:-:S02]  /*76f0*/  FFMA R121, R19, R23, R56 ;  /* 0x0000001713797223 */ /* 0x000fc40000000038 */
[----:B------:R-:W3:Y:S01]  /*7700*/  LDS.128 R52, [R102+UR7+0x170] ;  /* 0x0001700766347984 */ /* 0x000ee20008000c00 */
[C---:B------:R-:W-:Y:S01]  /*7710*/  FFMA R77, R7.reuse, R21, R76 ;  /* 0x00000015074d7223 */ /* 0x040fe2000000004c */
[C---:B------:R-:W-:Y:S02]  /*7720*/  FFMA R125, R7.reuse, R23, R8 ;  /* 0x00000017077d7223 */ /* 0x040fe40000000008 */
[----:B------:R-:W4:Y:S01]  /*7730*/  LDS.128 R56, [R102+UR7+0x1f0] ;  /* 0x0001f00766387984 */ /* 0x000f220008000c00 */
[C---:B-1----:R-:W-:Y:S01]  /*7740*/  FFMA R119, R36.reuse, R7, R119 ;  /* 0x0000000724777223 */ /* 0x042fe20000000077 */
[C---:B------:R-:W-:Y:S01]  /*7750*/  FFMA R74, R7.reuse, R37, R74 ;  /* 0x00000025074a7223 */ /* 0x040fe2000000004a */
[C---:B------:R-:W-:Y:S01]  /*7760*/  FFMA R123, R7.reuse, R38, R123 ;  /* 0x00000026077b7223 */ /* 0x040fe2000000007b */
[----:B------:R-:W-:Y:S02]  /*7770*/  FFMA R20, R7, R39, R4 ;  /* 0x0000002707147223 */ /* 0x000fe40000000004 */
[----:B------:R-:W1:Y:S01]  /*7780*/  LDS.128 R4, [R116+UR8+0x1c10] ;  /* 0x001c100874047984 */ /* 0x000e620008000c00 */
[C---:B------:R-:W-:Y:S01]  /*7790*/  FFMA R79, R15.reuse, R21, R108 ;  /* 0x000000150f4f7223 */ /* 0x040fe2000000006c */
[----:B------:R-:W-:Y:S01]  /*77a0*/  FFMA R127, R15, R23, R12 ;  /* 0x000000170f7f7223 */ /* 0x000fe2000000000c */
[-C--:B------:R-:W-:Y:S01]  /*77b0*/  FFMA R68, R19, R37.reuse, R68 ;  /* 0x0000002513447223 */ /* 0x080fe20000000044 */
[-C--:B------:R-:W-:Y:S01]  /*77c0*/  FFMA R78, R15, R37.reuse, R78 ;  /* 0x000000250f4e7223 */ /* 0x080fe2000000004e */
[C---:B------:R-:W-:Y:S01]  /*77d0*/  FFMA R14, R11.reuse, R37, R14 ;  /* 0x000000250b0e7223 */ /* 0x040fe2000000000e */
[C---:B------:R-:W-:Y:S01]  /*77e0*/  FFMA R21, R11.reuse, R21, R110 ;  /* 0x000000150b157223 */ /* 0x040fe2000000006e */
[C---:B------:R-:W-:Y:S01]  /*77f0*/  FFMA R115, R11.reuse, R22, R70 ;  /* 0x000000160b737223 */ /* 0x040fe20000000046 */
[C---:B------:R-:W-:Y:S01]  /*7800*/  FFMA R23, R11.reuse, R23, R66 ;  /* 0x000000170b177223 */ /* 0x040fe20000000042 */
[----:B------:R-:W-:Y:S01]  /*7810*/  FFMA R141, R36, R11, R141 ;  /* 0x0000000b248d7223 */ /* 0x000fe2000000008d */
[C---:B------:R-:W-:Y:S01]  /*7820*/  FFMA R153, R11.reuse, R38, R153 ;  /* 0x000000260b997223 */ /* 0x040fe20000000099 */
[----:B------:R-:W-:Y:S01]  /*7830*/  FFMA R124, R11, R39, R124 ;  /* 0x000000270b7c7223 */ /* 0x000fe2000000007c */
[----:B0-----:R-:W-:-:S02]  /*7840*/  FFMA R37, R40, R44, R9 ;  /* 0x0000002c28257223 */ /* 0x001fc40000000009 */
[----:B------:R-:W0:Y:S01]  /*7850*/  LDS.128 R8, [R116+UR8+0x1d00] ;  /* 0x001d000874087984 */ /* 0x000e220008000c00 */
[C---:B------:R-:W-:Y:S01]  /*7860*/  FFMA R103, R19.reuse, R22, R16 ;  /* 0x0000001613677223 */ /* 0x040fe20000000010 */
[C---:B------:R-:W-:Y:S01]  /*7870*/  FFMA R139, R36.reuse, R19, R139 ;  /* 0x00000013248b7223 */ /* 0x040fe2000000008b */
[----:B------:R-:W-:Y:S01]  /*7880*/  FFMA R133, R36, R15, R133 ;  /* 0x0000000f24857223 */ /* 0x000fe20000000085 */
[CC--:B------:R-:W-:Y:S01]  /*7890*/  FFMA R117, R19.reuse, R38.reuse, R117 ;  /* 0x0000002613757223 */ /* 0x0c0fe20000000075 */
[----:B------:R-:W-:Y:S01]  /*78a0*/  FFMA R12, R19, R39, R18 ;  /* 0x00000027130c7223 */ /* 0x000fe20000000012 */
[----:B------:R-:W-:Y:S01]  /*78b0*/  FFMA R135, R15, R38, R135 ;  /* 0x000000260f877223 */ /* 0x000fe20000000087 */
[-C--:B--2---:R-:W-:Y:S01]  /*78c0*/  FFMA R22, R48, R44.reuse, R67 ;  /* 0x0000002c30167223 */ /* 0x084fe20000000043 */
[-C--:B---3--:R-:W-:Y:S01]  /*78d0*/  FFMA R36, R52, R44.reuse, R13 ;  /* 0x0000002c34247223 */ /* 0x088fe2000000000d */
[----:B------:R-:W-:Y:S01]  /*78e0*/  FFMA R38, R40, R45, R69 ;  /* 0x0000002d28267223 */ /* 0x000fe20000000045 */
[----:B----4-:R-:W-:-:S02]  /*78f0*/  FFMA R44, R56, R44, R17 ;  /* 0x0000002c382c7223 */ /* 0x010fc40000000011 */
[----:B------:R-:W2:Y:S01]  /*7900*/  LDS.128 R16, [R116+UR8+0x1d10] ;  /* 0x001d100874107984 */ /* 0x000ea20008000c00 */
[----:B------:R-:W-:Y:S01]  /*7910*/  FFMA R66, R48, R45, R77 ;  /* 0x0000002d30427223 */ /* 0x000fe2000000004d */
[-C--:B------:R-:W-:Y:S01]  /*7920*/  FFMA R70, R40, R46.reuse, R103 ;  /* 0x0000002e28467223 */ /* 0x080fe20000000067 */
[----:B------:R-:W-:Y:S01]  /*7930*/  FFMA R102, R48, R46, R107 ;  /* 0x0000002e30667223 */ /* 0x000fe2000000006b */
[-C--:B------:R-:W-:Y:S01]  /*7940*/  FFMA R118, R40, R47.reuse, R121 ;  /* 0x0000002f28767223 */ /* 0x080fe20000000079 */
[----:B------:R-:W-:Y:S01]  /*7950*/  FFMA R120, R48, R47, R125 ;  /* 0x0000002f30787223 */ /* 0x000fe2000000007d */
[C---:B-1----:R-:W-:Y:S01]  /*7960*/  FFMA R139, R40.reuse, R4, R139 ;  /* 0x00000004288b7223 */ /* 0x042fe2000000008b */
[CC--:B------:R-:W-:Y:S01]  /*7970*/  FFMA R68, R40.reuse, R5.reuse, R68 ;  /* 0x0000000528447223 */ /* 0x0c0fe20000000044 */
[----:B------:R-:W-:Y:S01]  /*7980*/  FFMA R117, R40, R6, R117 ;  /* 0x0000000628757223 */ /* 0x000fe20000000075 */
[C---:B------:R-:W-:Y:S01]  /*7990*/  FFMA R119, R48.reuse, R4, R119 ;  /* 0x0000000430777223 */ /* 0x040fe20000000077 */
[C---:B------:R-:W-:Y:S01]  /*79a0*/  FFMA R74, R48.reuse, R5, R74 ;  /* 0x00000005304a7223 */ /* 0x040fe2000000004a */
[C---:B------:R-:W-:Y:S01]  /*79b0*/  FFMA R123, R48.reuse, R6, R123 ;  /* 0x00000006307b7223 */ /* 0x040fe2000000007b */
[----:B------:R-:W-:Y:S01]  /*79c0*/  FFMA R20, R48, R7, R20 ;  /* 0x0000000730147223 */ /* 0x000fe20000000014 */
[----:B------:R-:W-:Y:S01]  /*79d0*/  FFMA R128, R15, R39, R128 ;  /* 0x000000270f807223 */ /* 0x000fe20000000080 */
[----:B------:R-:W-:Y:S01]  /*79e0*/  FFMA R40, R40, R7, R12 ;  /* 0x0000000728287223 */ /* 0x000fe2000000000c */
[----:B------:R-:W-:-:S02]  /*79f0*/  FFMA R48, R56, R5, R14 ;  /* 0x0000000538307223 */ /* 0x000fc4000000000e */
[----:B------:R-:W1:Y:S01]  /*7a00*/  LDS.128 R12, [R116+UR8+0x1e00] ;  /* 0x001e0008740c7984 */ /* 0x000e620008000c00 */
[CC--:B------:R-:W-:Y:S01]  /*7a10*/  FFMA R108, R52.reuse, R46.reuse, R109 ;  /* 0x0000002e346c7223 */ /* 0x0c0fe2000000006d */
[-C--:B------:R-:W-:Y:S01]  /*7a20*/  FFMA R76, R52, R45.reuse, R79 ;  /* 0x0000002d344c7223 */ /* 0x080fe2000000004f */
[C---:B------:R-:W-:Y:S01]  /*7a30*/  FFMA R110, R56.reuse, R45, R21 ;  /* 0x0000002d386e7223 */ /* 0x040fe20000000015 */
[----:B------:R-:W-:Y:S01]  /*7a40*/  FFMA R46, R56, R46, R115 ;  /* 0x0000002e382e7223 */ /* 0x000fe20000000073 */
[-C--:B------:R-:W-:Y:S01]  /*7a50*/  FFMA R122, R52, R47.reuse, R127 ;  /* 0x0000002f347a7223 */ /* 0x080fe2000000007f */
[----:B------:R-:W-:Y:S01]  /*7a60*/  FFMA R126, R56, R47, R23 ;  /* 0x0000002f387e7223 */ /* 0x000fe20000000017 */
[C---:B------:R-:W-:Y:S01]  /*7a70*/  FFMA R133, R52.reuse, R4, R133 ;  /* 0x0000000434857223 */ /* 0x040fe20000000085 */
[C---:B------:R-:W-:Y:S01]  /*7a80*/  FFMA R78, R52.reuse, R5, R78 ;  /* 0x00000005344e7223 */ /* 0x040fe2000000004e */
[C---:B------:R-:W-:Y:S01]  /*7a90*/  FFMA R135, R52.reuse, R6, R135 ;  /* 0x0000000634877223 */ /* 0x040fe20000000087 */
[-C--:B------:R-:W-:Y:S01]  /*7aa0*/  FFMA R128, R52, R7.reuse, R128 ;  /* 0x0000000734807223 */ /* 0x080fe20000000080 */
[C---:B------:R-:W-:Y:S01]  /*7ab0*/  FFMA R141, R56.reuse, R4, R141 ;  /* 0x00000004388d7223 */ /* 0x040fe2000000008d */
[C---:B------:R-:W-:Y:S01]  /*7ac0*/  FFMA R153, R56.reuse, R6, R153 ;  /* 0x0000000638997223 */ /* 0x040fe20000000099 */
[----:B------:R-:W-:Y:S01]  /*7ad0*/  FFMA R124, R56, R7, R124 ;  /* 0x00000007387c7223 */ /* 0x000fe2000000007c */
        /* <DEDUP_REMOVED lines=16> */
[----:B------:R-:W0:Y:S04]  /*7be0*/  LDS.128 R4, [R116+UR8+0x1e10] ;  /* 0x001e100874047984 */ /* 0x000e280008000c00 */
[----:B------:R-:W3:Y:S01]  /*7bf0*/  LDS.128 R8, [R116+UR8+0x1f00] ;  /* 0x001f000874087984 */ /* 0x000ee20008000c00 */
[C---:B--2---:R-:W-:Y:S01]  /*7c00*/  FFMA R139, R16.reuse, R41, R139 ;  /* 0x00000029108b7223 */ /* 0x044fe2000000008b */
        /* <DEDUP_REMOVED lines=8> */
[-C--:B------:R-:W-:Y:S01]  /*7c90*/  FFMA R128, R53, R19.reuse, R128 ;  /* 0x0000001335807223 */ /* 0x080fe20000000080 */
[----:B------:R-:W-:Y:S01]  /*7ca0*/  FFMA R124, R57, R19, R124 ;  /* 0x00000013397c7223 */ /* 0x000fe2000000007c */
[C---:B------:R-:W-:Y:S01]  /*7cb0*/  FFMA R133, R16.reuse, R53, R133 ;  /* 0x0000003510857223 */ /* 0x040fe20000000085 */
[-C--:B------:R-:W-:Y:S01]  /*7cc0*/  FFMA R135, R53, R18.reuse, R135 ;  /* 0x0000001235877223 */ /* 0x080fe20000000087 */
[----:B------:R-:W-:Y:S01]  /*7cd0*/  FFMA R141, R16, R57, R141 ;  /* 0x00000039108d7223 */ /* 0x000fe2000000008d */
[C---:B------:R-:W-:Y:S01]  /*7ce0*/  FFMA R17, R57.reuse, R17, R48 ;  /* 0x0000001139117223 */ /* 0x040fe20000000030 */
[----:B------:R-:W-:Y:S01]  /*7cf0*/  FFMA R153, R57, R18, R153 ;  /* 0x0000001239997223 */ /* 0x000fe20000000099 */
[----:B------:R-:W-:Y:S01]  /*7d00*/  FADD R19, R112, -R62 ;  /* 0x8000003e70137221 */ /* 0x000fe20000000000 */
[----:B------:R-:W-:Y:S01]  /*7d10*/  FADD R111, R111, -R61 ;  /* 0x8000003d6f6f7221 */ /* 0x000fe20000000000 */
[----:B------:R-:W-:Y:S01]  /*7d20*/  FADD R114, R114, -R63 ;  /* 0x8000003f72727221 */ /* 0x000fe20000000000 */
[C---:B-1----:R-:W-:Y:S01]  /*7d30*/  FFMA R37, R12.reuse, R42, R37 ;  /* 0x0000002a0c257223 */ /* 0x042fe20000000025 */
        /* <DEDUP_REMOVED lines=16> */
[----:B------:R-:W-:Y:S01]  /*7e40*/  FMUL R19, R19, 1.4426950216293334961 ;  /* 0x3fb8aa3b13137820 */ /* 0x000fe20000400000 */
[----:B------:R-:W-:Y:S01]  /*7e50*/  FMUL R111, R111, 1.4426950216293334961 ;  /* 0x3fb8aa3b6f6f7820 */ /* 0x000fe20000400000 */
[----:B------:R-:W-:-:S03]  /*7e60*/  FMUL R114, R114, 1.4426950216293334961 ;  /* 0x3fb8aa3b72727820 */ /* 0x000fc60000400000 */
[----:B------:R-:W-:Y:S02]  /*7e70*/  FSETP.GEU.AND P0, PT, R19, -126, PT ;  /* 0xc2fc00001300780b */ /* 0x000fe40003f0e000 */
[----:B------:R-:W-:Y:S02]  /*7e80*/  FSETP.GEU.AND P1, PT, R111, -126, PT ;  /* 0xc2fc00006f00780b */ /* 0x000fe40003f2e000 */
[----:B------:R-:W-:Y:S01]  /*7e90*/  FSETP.GEU.AND P2, PT, R114, -126, PT ;  /* 0xc2fc00007200780b */ /* 0x000fe20003f4e000 */
[-C--:B0-----:R-:W-:Y:S01]  /*7ea0*/  FFMA R40, R42, R7.reuse, R40 ;  /* 0x000000072a287223 */ /* 0x081fe20000000028 */
[-C--:B------:R-:W-:Y:S01]  /*7eb0*/  FFMA R20, R50, R7.reuse, R20 ;  /* 0x0000000732147223 */ /* 0x080fe20000000014 */
[-C--:B------:R-:W-:Y:S01]  /*7ec0*/  FFMA R128, R54, R7.reuse, R128 ;  /* 0x0000000736807223 */ /* 0x080fe20000000080 */
[----:B------:R-:W-:Y:S01]  /*7ed0*/  FFMA R124, R58, R7, R124 ;  /* 0x000000073a7c7223 */ /* 0x000fe2000000007c */
[-C--:B---3--:R-:W-:Y:S01]  /*7ee0*/  FFMA R36, R43, R9.reuse, R36 ;  /* 0x000000092b247223 */ /* 0x088fe20000000024 */
[----:B------:R-:W-:-:S03]  /*7ef0*/  FFMA R38, R51, R9, R38 ;  /* 0x0000000933267223 */ /* 0x000fc60000000026 */
[----:B------:R-:W-:Y:S02]  /*7f00*/  @!P0 FMUL R19, R19, 0.5 ;  /* 0x3f00000013138820 */ /* 0x000fe40000400000 */
[----:B------:R-:W-:Y:S02]  /*7f10*/  @!P1 FMUL R111, R111, 0.5 ;  /* 0x3f0000006f6f9820 */ /* 0x000fe40000400000 */
[----:B------:R-:W-:Y:S01]  /*7f20*/  @!P2 FMUL R114, R114, 0.5 ;  /* 0x3f0000007272a820 */ /* 0x000fe20000400000 */
[-C--:B------:R-:W-:Y:S01]  /*7f30*/  FFMA R44, R55, R9.reuse, R44 ;  /* 0x00000009372c7223 */ /* 0x080fe2000000002c */
[----:B------:R-:W-:Y:S01]  /*7f40*/  FFMA R46, R59, R9, R46 ;  /* 0x000000093b2e7223 */ /* 0x000fe2000000002e */
[-C--:B------:R-:W-:Y:S01]  /*7f50*/  FFMA R68, R43, R11.reuse, R68 ;  /* 0x0000000b2b447223 */ /* 0x080fe20000000044 */
[-C--:B------:R-:W-:Y:S01]  /*7f60*/  FFMA R70, R51, R11.reuse, R70 ;  /* 0x0000000b33467223 */ /* 0x080fe20000000046 */
[-C--:B------:R-:W-:Y:S01]  /*7f70*/  FFMA R74, R55, R11.reuse, R74 ;  /* 0x0000000b374a7223 */ /* 0x080fe2000000004a */
[----:B------:R-:W-:Y:S01]  /*7f80*/  FFMA R76, R59, R11, R76 ;  /* 0x0000000b3b4c7223 */ /* 0x000fe2000000004c */
[----:B------:R-:W0:Y:S08]  /*7f90*/  MUFU.EX2 R7, R19 ;  /* 0x0000001300077308 */ /* 0x000e300000000800 */
[----:B------:R-:W2:Y:S08]  /*7fa0*/  MUFU.EX2 R9, R111 ;  /* 0x0000006f00097308 */ /* 0x000eb00000000800 */
[----:B------:R-:W3:Y:S01]  /*7fb0*/  MUFU.EX2 R11, R114 ;  /* 0x00000072000b7308 */ /* 0x000ee20000000800 */
[----:B------:R-:W-:Y:S01]  /*7fc0*/  FFMA R139, R4, R42, R139 ;  /* 0x0000002a048b7223 */ /* 0x000fe2000000008b */
[CC--:B------:R-:W-:Y:S01]  /*7fd0*/  FFMA R78, R42.reuse, R5.reuse, R127 ;  /* 0x000000052a4e7223 */ /* 0x0c0fe2000000007f */
[----:B------:R-:W-:Y:S01]  /*7fe0*/  FFMA R117, R42, R6, R117 ;  /* 0x000000062a757223 */ /* 0x000fe20000000075 */
[----:B------:R-:W-:Y:S01]  /*7ff0*/  FFMA R119, R4, R50, R119 ;  /* 0x0000003204777223 */ /* 0x000fe20000000077 */
[CC--:B------:R-:W-:Y:S01]  /*8000*/  FFMA R42, R50.reuse, R5.reuse, R41 ;  /* 0x00000005322a7223 */ /* 0x0c0fe20000000029 */
[----:B------:R-:W-:Y:S01]  /*8010*/  FFMA R123, R50, R6, R123 ;  /* 0x00000006327b7223 */ /* 0x000fe2000000007b */
[C---:B------:R-:W-:Y:S01]  /*8020*/  FFMA R133, R4.reuse, R54, R133 ;  /* 0x0000003604857223 */ /* 0x040fe20000000085 */
[----:B------:R-:W-:Y:S01]  /*8030*/  FFMA R141, R4, R58, R141 ;  /* 0x0000003a048d7223 */ /* 0x000fe2000000008d */
[-C--:B------:R-:W-:Y:S01]  /*8040*/  FFMA R50, R54, R5.reuse, R49 ;  /* 0x0000000536327223 */ /* 0x080fe20000000031 */
[----:B------:R-:W-:Y:S01]  /*8050*/  FFMA R4, R58, R5, R17 ;  /* 0x000000053a047223 */ /* 0x000fe20000000011 */
[-C--:B------:R-:W-:Y:S01]  /*8060*/  FFMA R135, R54, R6.reuse, R135 ;  /* 0x0000000636877223 */ /* 0x080fe20000000087 */
[-C--:B-1----:R-:W-:Y:S01]  /*8070*/  FFMA R78, R43, R13.reuse, R78 ;  /* 0x0000000d2b4e7223 */ /* 0x082fe2000000004e */
[-C--:B------:R-:W-:Y:S01]  /*8080*/  FFMA R42, R51, R13.reuse, R42 ;  /* 0x0000000d332a7223 */ /* 0x080fe2000000002a */
[-C--:B------:R-:W-:Y:S01]  /*8090*/  FFMA R50, R55, R13.reuse, R50 ;  /* 0x0000000d37327223 */ /* 0x080fe20000000032 */
[----:B------:R-:W-:Y:S01]  /*80a0*/  FFMA R110, R59, R13, R4 ;  /* 0x0000000d3b6e7223 */ /* 0x000fe20000000004 */
[----:B------:R-:W-:Y:S01]  /*80b0*/  FFMA R153, R58, R6, R153 ;  /* 0x000000063a997223 */ /* 0x000fe20000000099 */
[----:B------:R-:W-:Y:S01]  /*80c0*/  SHF.L.U32 R13, R35, 0x3, RZ ;  /* 0x00000003230d7819 */ /* 0x000fe200000006ff */
[----:B0-----:R-:W-:Y:S01]  /*80d0*/  @!P0 FMUL R7, R7, R7 ;  /* 0x0000000707078220 */ /* 0x001fe20000400000 */
[----:B--2---:R-:W-:Y:S01]  /*80e0*/  @!P1 FMUL R9, R9, R9 ;  /* 0x0000000909099220 */ /* 0x004fe20000400000 */
[----:B---3--:R-:W-:Y:S01]  /*80f0*/  @!P2 FMUL R11, R11, R11 ;  /* 0x0000000b0b0ba220 */ /* 0x008fe20000400000 */
[----:B------:R-:W0:Y:S01]  /*8100*/  S2UR UR7, SR_CTAID.X ;  /* 0x00000000000779c3 */ /* 0x000e220000002500 */
[----:B------:R-:W-:Y:S01]  /*8110*/  BSSY.RECONVERGENT B0, `(.L_x_1) ;  /* 0x0000024000007945 */ /* 0x000fe20003800200 */
[C---:B------:R-:W-:Y:S01]  /*8120*/  FFMA R6, R8.reuse, R43, R37 ;  /* 0x0000002b08067223 */ /* 0x040fe20000000025 */
[C---:B------:R-:W-:Y:S01]  /*8130*/  FFMA R16, R8.reuse, R51, R16 ;  /* 0x0000003308107223 */ /* 0x040fe20000000010 */
[C---:B------:R-:W-:Y:S01]  /*8140*/  FFMA R18, R8.reuse, R55, R18 ;  /* 0x0000003708127223 */ /* 0x040fe20000000012 */
[----:B------:R-:W-:Y:S01]  /*8150*/  FFMA R22, R8, R59, R22 ;  /* 0x0000003b08167223 */ /* 0x000fe20000000016 */
[-C--:B------:R-:W-:Y:S01]  /*8160*/  FFMA R48, R43, R10.reuse, R48 ;  /* 0x0000000a2b307223 */ /* 0x080fe20000000030 */
[-C--:B------:R-:W-:Y:S01]  /*8170*/  FFMA R52, R51, R10.reuse, R52 ;  /* 0x0000000a33347223 */ /* 0x080fe20000000034 */
[-C--:B------:R-:W-:Y:S01]  /*8180*/  FFMA R56, R55, R10.reuse, R56 ;  /* 0x0000000a37387223 */ /* 0x080fe20000000038 */
[----:B------:R-:W-:Y:S01]  /*8190*/  FFMA R66, R59, R10, R66 ;  /* 0x0000000a3b427223 */ /* 0x000fe20000000042 */
[C---:B------:R-:W-:Y:S01]  /*81a0*/  FFMA R58, R43.reuse, R15, R40 ;  /* 0x0000000f2b3a7223 */ /* 0x040fe20000000028 */
[C---:B------:R-:W-:Y:S01]  /*81b0*/  FFMA R8, R12.reuse, R43, R139 ;  /* 0x0000002b0c087223 */ /* 0x040fe2000000008b */
[-C--:B------:R-:W-:Y:S01]  /*81c0*/  FFMA R10, R43, R14.reuse, R117 ;  /* 0x0000000e2b0a7223 */ /* 0x080fe20000000075 */
[C---:B------:R-:W-:Y:S01]  /*81d0*/  FFMA R40, R12.reuse, R51, R119 ;  /* 0x000000330c287223 */ /* 0x040fe20000000077 */
[-C--:B------:R-:W-:Y:S01]  /*81e0*/  FFMA R54, R51, R14.reuse, R123 ;  /* 0x0000000e33367223 */ /* 0x080fe2000000007b */
[C---:B------:R-:W-:Y:S01]  /*81f0*/  FFMA R102, R12.reuse, R55, R133 ;  /* 0x000000370c667223 */ /* 0x040fe20000000085 */
[-C--:B------:R-:W-:Y:S01]  /*8200*/  FFMA R108, R55, R14.reuse, R135 ;  /* 0x0000000e376c7223 */ /* 0x080fe20000000087 */
[-C--:B------:R-:W-:Y:S01]  /*8210*/  FFMA R20, R51, R15.reuse, R20 ;  /* 0x0000000f33147223 */ /* 0x080fe20000000014 */
[----:B------:R-:W-:Y:S01]  /*8220*/  FFMA R128, R55, R15, R128 ;  /* 0x0000000f37807223 */ /* 0x000fe20000000080 */
[----:B------:R-:W-:Y:S01]  /*8230*/  FFMA R12, R12, R59, R141 ;  /* 0x0000003b0c0c7223 */ /* 0x000fe2000000008d */
[C---:B------:R-:W-:Y:S01]  /*8240*/  FFMA R14, R59.reuse, R14, R153 ;  /* 0x0000000e3b0e7223 */ /* 0x040fe20000000099 */
[----:B------:R-:W-:Y:S01]  /*8250*/  FFMA R124, R59, R15, R124 ;  /* 0x0000000f3b7c7223 */ /* 0x000fe2000000007c */
[----:B------:R-:W-:Y:S01]  /*8260*/  LOP3.LUT R13, R13, 0x38, RZ, 0xc0, !PT ;  /* 0x000000380d0d7812 */ /* 0x000fe200078ec0ff */
[----:B------:R-:W-:Y:S01]  /*8270*/  FFMA R105, R105, R7, R72 ;  /* 0x0000000769697223 */ /* 0x000fe20000000048 */
[----:B------:R-:W-:Y:S01]  /*8280*/  FFMA R104, R104, R9, R73 ;  /* 0x0000000968687223 */ /* 0x000fe20000000049 */
[----:B------:R-:W-:Y:S01]  /*8290*/  FFMA R103, R71, R11, R64 ;  /* 0x0000000b47677223 */ /* 0x000fe20000000040 */
[----:B------:R-:W-:Y:S06]  /*82a0*/  BAR.SYNC.DEFER_BLOCKING 0x0 ;  /* 0x0000000000007b1d */ /* 0x000fec0000010000 */
[----:B0-----:R-:W-:Y:S05]  /*82b0*/  @P3 BRA `(.L_x_2) ;  /* 0x0000000000143947 */ /* 0x001fea0003800000 */
[----:B------:R-:W-:Y:S02]  /*82c0*/  MOV R5, R106 ;  /* 0x0000006a00057202 */ /* 0x000fe40000000f00 */
[----:B------:R-:W-:-:S07]  /*82d0*/  MOV R21, 0x82f0 ;  /* 0x000082f000157802 */ /* 0x000fce0000000f00 */
[----:B------:R-:W-:Y:S05]  /*82e0*/  CALL.REL.NOINC `($__internal_0_$__cuda_sm20_rcp_rn_f32_slowpath) ;  /* 0x0000000c00047944 */ /* 0x000fea0003c00000 */
[----:B------:R-:W-:Y:S01]  /*82f0*/  MOV R4, R15 ;  /* 0x0000000f00047202 */ /* 0x000fe20000000f00 */
[----:B------:R-:W-:Y:S06]  /*8300*/  BRA `(.L_x_3) ;  /* 0x0000000000107947 */ /* 0x000fec0003800000 */
.L_x_2:
[----:B------:R-:W0:Y:S02]  /*8310*/  MUFU.RCP R5, R106 ;  /* 0x0000006a00057308 */ /* 0x000e240000001000 */
[----:B0-----:R-:W-:-:S04]  /*8320*/  FFMA R4, R106, R5, -1 ;  /* 0xbf8000006a047423 */ /* 0x001fc80000000005 */
[----:B------:R-:W-:-:S04]  /*8330*/  FADD.FTZ R4, -R4, -RZ ;  /* 0x800000ff04047221 */ /* 0x000fc80000010100 */
[----:B------:R-:W-:-:S07]  /*8340*/  FFMA R4, R5, R4, R5 ;  /* 0x0000000405047223 */ /* 0x000fce0000000005 */
.L_x_3:
[----:B------:R-:W-:Y:S05]  /*8350*/  BSYNC.RECONVERGENT B0 ;  /* 0x0000000000007941 */ /* 0x000fea0003800200 */
.L_x_1:
[C---:B------:R-:W-:Y:S01]  /*8360*/  FMUL R6, R65.reuse, R6 ;  /* 0x0000000641067220 */ /* 0x040fe20000400000 */
[C---:B------:R-:W-:Y:S01]  /*8370*/  FMUL R36, R65.reuse, R36 ;  /* 0x0000002441247220 */ /* 0x040fe20000400000 */
[C---:B------:R-:W-:Y:S01]  /*8380*/  FMUL R15, R65.reuse, R48 ;  /* 0x00000030410f7220 */ /* 0x040fe20000400000 */
[----:B------:R-:W-:Y:S01]  /*8390*/  FMUL R68, R65, R68 ;  /* 0x0000004441447220 */ /* 0x000fe20000400000 */
[----:B------:R-:W-:Y:S01]  /*83a0*/  FFMA R5, R75, R86, R6 ;  /* 0x000000564b057223 */ /* 0x000fe20000000006 */
[----:B------:R-:W-:Y:S01]  /*83b0*/  IADD3 R6, PT, PT, R105, 0x1800000, RZ ;  /* 0x0180000069067810 */ /* 0x000fe20007ffe0ff */
[C---:B------:R-:W-:Y:S01]  /*83c0*/  FMUL R17, R65.reuse, R8 ;  /* 0x0000000841117220 */ /* 0x040fe20000400000 */
[C---:B------:R-:W-:Y:S01]  /*83d0*/  FMUL R78, R65.reuse, R78 ;  /* 0x0000004e414e7220 */ /* 0x040fe20000400000 */
[C---:B------:R-:W-:Y:S01]  /*83e0*/  FMUL R19, R65.reuse, R10 ;  /* 0x0000000a41137220 */ /* 0x040fe20000400000 */
[----:B------:R-:W-:Y:S01]  /*83f0*/  LOP3.LUT R6, R6, 0x7f800000, RZ, 0xc0, !PT ;  /* 0x7f80000006067812 */ /* 0x000fe200078ec0ff */
[----:B------:R-:W-:Y:S01]  /*8400*/  FMUL R58, R65, R58 ;  /* 0x0000003a413a7220 */ /* 0x000fe20000400000 */
[C---:B------:R-:W-:Y:S01]  /*8410*/  FFMA R87, R75.reuse, R87, R36 ;  /* 0x000000574b577223 */ /* 0x040fe20000000024 */
[C---:B------:R-:W-:Y:S01]  /*8420*/  FFMA R15, R75.reuse, R88, R15 ;  /* 0x000000584b0f7223 */ /* 0x040fe2000000000f */
[----:B------:R-:W-:Y:S01]  /*8430*/  ISETP.GT.U32.AND P0, PT, R6, 0x1ffffff, PT ;  /* 0x01ffffff0600780c */ /* 0x000fe20003f04070 */
[C---:B------:R-:W-:Y:S01]  /*8440*/  FFMA R89, R75.reuse, R89, R68 ;  /* 0x000000594b597223 */ /* 0x040fe20000000044 */
[C---:B------:R-:W-:Y:S01]  /*8450*/  FFMA R17, R75.reuse, R90, R17 ;  /* 0x0000005a4b117223 */ /* 0x040fe20000000011 */
[C---:B------:R-:W-:Y:S01]  /*8460*/  FFMA R91, R75.reuse, R91, R78 ;  /* 0x0000005b4b5b7223 */ /* 0x040fe2000000004e */
[C---:B------:R-:W-:Y:S01]  /*8470*/  FFMA R19, R75.reuse, R92, R19 ;  /* 0x0000005c4b137223 */ /* 0x040fe20000000013 */
[----:B------:R-:W-:Y:S01]  /*8480*/  FFMA R93, R75, R93, R58 ;  /* 0x0000005d4b5d7223 */ /* 0x000fe2000000003a */
[----:B------:R-:W-:Y:S01]  /*8490*/  BSSY.RECONVERGENT B0, `(.L_x_4) ;  /* 0x0000013000007945 */ /* 0x000fe20003800200 */
[-C--:B------:R-:W-:Y:S01]  /*84a0*/  FMUL R86, R5, R4.reuse ;  /* 0x0000000405567220 */ /* 0x080fe20000400000 */
[-C--:B------:R-:W-:Y:S01]  /*84b0*/  FMUL R87, R87, R4.reuse ;  /* 0x0000000457577220 */ /* 0x080fe20000400000 */
[-C--:B------:R-:W-:Y:S01]  /*84c0*/  FMUL R88, R15, R4.reuse ;  /* 0x000000040f587220 */ /* 0x080fe20000400000 */
[-C--:B------:R-:W-:Y:S01]  /*84d0*/  FMUL R89, R89, R4.reuse ;  /* 0x0000000459597220 */ /* 0x080fe20000400000 */
[-C--:B------:R-:W-:Y:S01]  /*84e0*/  FMUL R90, R17, R4.reuse ;  /* 0x00000004115a7220 */ /* 0x080fe20000400000 */
[-C--:B------:R-:W-:Y:S01]  /*84f0*/  FMUL R91, R91, R4.reuse ;  /* 0x000000045b5b7220 */ /* 0x080fe20000400000 */
[-C--:B------:R-:W-:Y:S01]  /*8500*/  FMUL R92, R19, R4.reuse ;  /* 0x00000004135c7220 */ /* 0x080fe20000400000 */
[----:B------:R-:W-:Y:S01]  /*8510*/  FMUL R93, R93, R4 ;  /* 0x000000045d5d7220 */ /* 0x000fe20000400000 */
[----:B------:R-:W-:Y:S06]  /*8520*/  @P0 BRA `(.L_x_5) ;  /* 0x0000000000140947 */ /* 0x000fec0003800000 */
[----:B------:R-:W-:Y:S02]  /*8530*/  MOV R5, R105 ;  /* 0x0000006900057202 */ /* 0x000fe40000000f00 */
[----:B------:R-:W-:-:S07]  /*8540*/  MOV R21, 0x8560 ;  /* 0x0000856000157802 */ /* 0x000fce0000000f00 */
[----:B------:R-:W-:Y:S05]  /*8550*/  CALL.REL.NOINC `($__internal_0_$__cuda_sm20_rcp_rn_f32_slowpath) ;  /* 0x0000000800687944 */ /* 0x000fea0003c00000 */
[----:B------:R-:W-:Y:S01]  /*8560*/  MOV R4, R15 ;  /* 0x0000000f00047202 */ /* 0x000fe20000000f00 */
[----:B------:R-:W-:Y:S06]  /*8570*/  BRA `(.L_x_6) ;  /* 0x0000000000107947 */ /* 0x000fec0003800000 */
.L_x_5:
[----:B------:R-:W0:Y:S02]  /*8580*/  MUFU.RCP R4, R105 ;  /* 0x0000006900047308 */ /* 0x000e240000001000 */
[----:B0-----:R-:W-:-:S04]  /*8590*/  FFMA R5, R105, R4, -1 ;  /* 0xbf80000069057423 */ /* 0x001fc80000000004 */
[----:B------:R-:W-:-:S04]  /*85a0*/  FADD.FTZ R5, -R5, -RZ ;  /* 0x800000ff05057221 */ /* 0x000fc80000010100 */
[----:B------:R-:W-:-:S07]  /*85b0*/  FFMA R4, R4, R5, R4 ;  /* 0x0000000504047223 */ /* 0x000fce0000000004 */
.L_x_6:
[----:B------:R-:W-:Y:S05]  /*85c0*/  BSYNC.RECONVERGENT B0 ;  /* 0x0000000000007941 */ /* 0x000fea0003800200 */
.L_x_4:
[----:B------:R-:W-:Y:S01]  /*85d0*/  IADD3 R6, PT, PT, R104, 0x1800000, RZ ;  /* 0x0180000068067810 */ /* 0x000fe20007ffe0ff */
[C---:B------:R-:W-:Y:S01]  /*85e0*/  FMUL R5, R7.reuse, R16 ;  /* 0x0000001007057220 */ /* 0x040fe20000400000 */
[C---:B------:R-:W-:Y:S01]  /*85f0*/  FMUL R38, R7.reuse, R38 ;  /* 0x0000002607267220 */ /* 0x040fe20000400000 */
[C---:B------:R-:W-:Y:S01]  /*8600*/  FMUL R15, R7.reuse, R52 ;  /* 0x00000034070f7220 */ /* 0x040fe20000400000 */
[----:B------:R-:W-:Y:S01]  /*8610*/  LOP3.LUT R6, R6, 0x7f800000, RZ, 0xc0, !PT ;  /* 0x7f80000006067812 */ /* 0x000fe200078ec0ff */
[C---:B------:R-:W-:Y:S01]  /*8620*/  FMUL R70, R7.reuse, R70 ;  /* 0x0000004607467220 */ /* 0x040fe20000400000 */
[C---:B------:R-:W-:Y:S01]  /*8630*/  FMUL R40, R7.reuse, R40 ;  /* 0x0000002807287220 */ /* 0x040fe20000400000 */
[C---:B------:R-:W-:Y:S01]  /*8640*/  FMUL R17, R7.reuse, R42 ;  /* 0x0000002a07117220 */ /* 0x040fe20000400000 */
[----:B------:R-:W-:Y:S01]  /*8650*/  ISETP.GT.U32.AND P0, PT, R6, 0x1ffffff, PT ;  /* 0x01ffffff0600780c */ /* 0x000fe20003f04070 */
[C---:B------:R-:W-:Y:S01]  /*8660*/  FMUL R54, R7.reuse, R54 ;  /* 0x0000003607367220 */ /* 0x040fe20000400000 */
[----:B------:R-:W-:Y:S01]  /*8670*/  FMUL R7, R7, R20 ;  /* 0x0000001407077220 */ /* 0x000fe20000400000 */
[C---:B------:R-:W-:Y:S01]  /*8680*/  FFMA R5, R72.reuse, R94, R5 ;  /* 0x0000005e48057223 */ /* 0x040fe20000000005 */
[C---:B------:R-:W-:Y:S01]  /*8690*/  FFMA R95, R72.reuse, R95, R38 ;  /* 0x0000005f485f7223 */ /* 0x040fe20000000026 */
[C---:B------:R-:W-:Y:S01]  /*86a0*/  FFMA R15, R72.reuse, R96, R15 ;  /* 0x00000060480f7223 */ /* 0x040fe2000000000f */
        /* <DEDUP_REMOVED lines=20> */
.L_x_8:
[----:B------:R-:W0:Y:S02]  /*87f0*/  MUFU.RCP R5, R104 ;  /* 0x0000006800057308 */ /* 0x000e240000001000 */
[----:B0-----:R-:W-:-:S04]  /*8800*/  FFMA R4, R104, R5, -1 ;  /* 0xbf80000068047423 */ /* 0x001fc80000000005 */
[----:B------:R-:W-:-:S04]  /*8810*/  FADD.FTZ R4, -R4, -RZ ;  /* 0x800000ff04047221 */ /* 0x000fc80000010100 */
[----:B------:R-:W-:-:S07]  /*8820*/  FFMA R4, R5, R4, R5 ;  /* 0x0000000405047223 */ /* 0x000fce0000000005 */
.L_x_9:
[----:B------:R-:W-:Y:S05]  /*8830*/  BSYNC.RECONVERGENT B0 ;  /* 0x0000000000007941 */ /* 0x000fea0003800200 */
.L_x_7:
        /* <DEDUP_REMOVED lines=34> */
.L_x_11:
[----:B------:R-:W0:Y:S02]  /*8a60*/  MUFU.RCP R4, R103 ;  /* 0x0000006700047308 */ /* 0x000e240000001000 */
[----:B0-----:R-:W-:-:S04]  /*8a70*/  FFMA R5, R103, R4, -1 ;  /* 0xbf80000067057423 */ /* 0x001fc80000000004 */
[----:B------:R-:W-:-:S04]  /*8a80*/  FADD.FTZ R5, -R5, -RZ ;  /* 0x800000ff05057221 */ /* 0x000fc80000010100 */
[----:B------:R-:W-:-:S07]  /*8a90*/  FFMA R4, R4, R5, R4 ;  /* 0x0000000504047223 */ /* 0x000fce0000000004 */
.L_x_12:
[----:B------:R-:W-:Y:S05]  /*8aa0*/  BSYNC.RECONVERGENT B0 ;  /* 0x0000000000007941 */ /* 0x000fea0003800200 */
.L_x_10:
[----:B------:R-:W-:Y:S01]  /*8ab0*/  ISETP.NE.AND P0, PT, R100, UR4, PT ;  /* 0x0000000464007c0c */ /* 0x000fe2000bf05270 */
[C---:B------:R-:W-:Y:S01]  /*8ac0*/  FMUL R5, R11.reuse, R22 ;  /* 0x000000160b057220 */ /* 0x040fe20000400000 */
[C---:B------:R-:W-:Y:S01]  /*8ad0*/  FMUL R7, R11.reuse, R46 ;  /* 0x0000002e0b077220 */ /* 0x040fe20000400000 */
[C---:B------:R-:W-:Y:S01]  /*8ae0*/  FMUL R66, R11.reuse, R66 ;  /* 0x000000420b427220 */ /* 0x040fe20000400000 */
[C---:B------:R-:W-:Y:S01]  /*8af0*/  FMUL R9, R11.reuse, R76 ;  /* 0x0000004c0b097220 */ /* 0x040fe20000400000 */
[C---:B------:R-:W-:Y:S01]  /*8b00*/  FMUL R12, R11.reuse, R12 ;  /* 0x0000000c0b0c7220 */ /* 0x040fe20000400000 */
[C---:B------:R-:W-:Y:S01]  /*8b10*/  FMUL R15, R11.reuse, R110 ;  /* 0x0000006e0b0f7220 */ /* 0x040fe20000400000 */
        /* <DEDUP_REMOVED lines=10> */
[----:B------:R-:W-:Y:S01]  /*8bc0*/  BAR.SYNC.DEFER_BLOCKING 0x0 ;  /* 0x0000000000007b1d */ /* 0x000fe20000010000 */
[----:B------:R-:W-:Y:S01]  /*8bd0*/  UIADD3 UR4, UPT, UPT, UR4, 0x1, URZ ;  /* 0x0000000104047890 */ /* 0x000fe2000fffe0ff */
        /* <DEDUP_REMOVED lines=8> */
[----:B------:R-:W-:-:S02]  /*8c60*/  MOV R110, R60 ;  /* 0x0000003c006e7202 */ /* 0x000fc40000000f00 */
[----:B------:R-:W-:Y:S02]  /*8c70*/  MOV R109, R62 ;  /* 0x0000003e006d7202 */ /* 0x000fe40000000f00 */
[----:B------:R-:W-:Y:S02]  /*8c80*/  MOV R108, R61 ;  /* 0x0000003d006c7202 */ /* 0x000fe40000000f00 */
[----:B------:R-:W-:Y:S01]  /*8c90*/  MOV R107, R63 ;  /* 0x0000003f006b7202 */ /* 0x000fe20000000f00 */
[----:B------:R-:W-:Y:S06]  /*8ca0*/  @P0 BRA `(.L_x_13) ;  /* 0xffffff7800980947 */ /* 0x000fec000383ffff */
[----:B------:R-:W0:Y:S01]  /*8cb0*/  LDC.64 R4, c[0x0][0x398] ;  /* 0x0000e600ff047b82 */ /* 0x000e220000000a00 */
[----:B------:R-:W-:-:S04]  /*8cc0*/  IADD3 R6, PT, PT, R13, UR6, RZ ;  /* 0x000000060d067c10 */ /* 0x000fc8000fffe0ff */
[----:B------:R-:W-:-:S05]  /*8cd0*/  LEA R101, R101, R6, 0x6 ;  /* 0x0000000665657211 */ /* 0x000fca00078e30ff */
[----:B0-----:R-:W-:-:S05]  /*8ce0*/  IMAD.WIDE R4, R101, 0x4, R4 ;  /* 0x0000000465047825 */ /* 0x001fca00078e0204 */
[----:B------:R-:W-:Y:S04]  /*8cf0*/  STG.E desc[UR12][R4.64], R86 ;  /* 0x0000005604007986 */ /* 0x000fe8000c10190c */
        /* <DEDUP_REMOVED lines=30> */
[----:B------:R-:W-:Y:S01]  /*8ee0*/  STG.E desc[UR12][R4.64+0x31c], R34 ;  /* 0x00031c2204007986 */ /* 0x000fe2000c10190c */
[----:B------:R-:W-:Y:S05]  /*8ef0*/  EXIT ;  /* 0x000000000000794d */ /* 0x000fea0003800000 */
        .weak           $__internal_0_$__cuda_sm20_rcp_rn_f32_slowpath
        .type           $__internal_0_$__cuda_sm20_rcp_rn_f32_slowpath,@function
        .size           $__internal_0_$__cuda_sm20_rcp_rn_f32_slowpath,(.L_x_19 - $__internal_0_$__cuda_sm20_rcp_rn_f32_slowpath)
$__internal_0_$__cuda_sm20_rcp_rn_f32_slowpath:
[----:B------:R-:W-:Y:S01]  /*8f00*/  SHF.L.U32 R4, R5, 0x1, RZ ;  /* 0x0000000105047819 */ /* 0x000fe200000006ff */
[----:B------:R-:W-:Y:S03]  /*8f10*/  BSSY.RECONVERGENT B1, `(.L_x_14) ;  /* 0x0000030000017945 */ /* 0x000fe60003800200 */
[----:B------:R-:W-:-:S04]  /*8f20*/  SHF.R.U32.HI R19, RZ, 0x18, R4 ;  /* 0x00000018ff137819 */ /* 0x000fc80000011604 */
[----:B------:R-:W-:-:S13]  /*8f30*/  ISETP.NE.U32.AND P0, PT, R19, RZ, PT ;  /* 0x000000ff1300720c */ /* 0x000fda0003f05070 */
[----:B------:R-:W-:Y:S05]  /*8f40*/  @P0 BRA `(.L_x_15) ;  /* 0x0000000000280947 */ /* 0x000fea0003800000 */
[----:B------:R-:W-:-:S04]  /*8f50*/  SHF.L.U32 R4, R5, 0x1, RZ ;  /* 0x0000000105047819 */ /* 0x000fc800000006ff */
[----:B------:R-:W-:-:S13]  /*8f60*/  ISETP.NE.AND P0, PT, R4, RZ, PT ;  /* 0x000000ff0400720c */ /* 0x000fda0003f05270 */
[----:B------:R-:W-:Y:S01]  /*8f70*/  @P0 FFMA R17, R5, 1.84467440737095516160e+19, RZ ;  /* 0x5f80000005110823 */ /* 0x000fe200000000ff */
[----:B------:R-:W-:Y:S08]  /*8f80*/  @!P0 MUFU.RCP R15, R5 ;  /* 0x00000005000f8308 */ /* 0x000ff00000001000 */
[----:B------:R-:W0:Y:S02]  /*8f90*/  @P0 MUFU.RCP R4, R17 ;  /* 0x0000001100040308 */ /* 0x000e240000001000 */
[----:B0-----:R-:W-:-:S04]  /*8fa0*/  @P0 FFMA R19, R17, R4, -1 ;  /* 0xbf80000011130423 */ /* 0x001fc80000000004 */
[----:B------:R-:W-:-:S04]  /*8fb0*/  @P0 FADD.FTZ R19, -R19, -RZ ;  /* 0x800000ff13130221 */ /* 0x000fc80000010100 */
[----:B------:R-:W-:-:S04]  /*8fc0*/  @P0 FFMA R4, R4, R19, R4 ;  /* 0x0000001304040223 */ /* 0x000fc80000000004 */
[----:B------:R-:W-:Y:S01]  /*8fd0*/  @P0 FFMA R15, R4, 1.84467440737095516160e+19, RZ ;  /* 0x5f800000040f0823 */ /* 0x000fe200000000ff */
[----:B------:R-:W-:Y:S06]  /*8fe0*/  BRA `(.L_x_16) ;  /* 0x0000000000887947 */ /* 0x000fec0003800000 */
.L_x_15:
[----:B------:R-:W-:-:S04]  /*8ff0*/  IADD3 R23, PT, PT, R19, -0xfd, RZ ;  /* 0xffffff0313177810 */ /* 0x000fc80007ffe0ff */
[----:B------:R-:W-:-:S13]  /*9000*/  ISETP.GT.U32.AND P0, PT, R23, 0x1, PT ;  /* 0x000000011700780c */ /* 0x000fda0003f04070 */
[----:B------:R-:W-:Y:S05]  /*9010*/  @P0 BRA `(.L_x_17) ;  /* 0x0000000000780947 */ /* 0x000fea0003800000 */
[----:B------:R-:W-:Y:S01]  /*9020*/  LOP3.LUT R4, R5, 0x7fffff, RZ, 0xc0, !PT ;  /* 0x007fffff05047812 */ /* 0x000fe200078ec0ff */
[----:B------:R-:W-:-:S03]  /*9030*/  HFMA2 R114, -RZ, RZ, 0, 1.78813934326171875e-07 ;  /* 0x00000003ff727431 */ /* 0x000fc600000001ff */
[----:B------:R-:W-:-:S04]  /*9040*/  LOP3.LUT R4, R4, 0x3f800000, RZ, 0xfc, !PT ;  /* 0x3f80000004047812 */ /* 0x000fc800078efcff */
[----:B------:R-:W0:Y:S01]  /*9050*/  MUFU.RCP R15, R4 ;  /* 0x00000004000f7308 */ /* 0x000e220000001000 */
[----:B------:R-:W-:Y:S01]  /*9060*/  SHF.L.U32 R114, R114, R23, RZ ;  /* 0x0000001772727219 */ /* 0x000fe200000006ff */
[----:B0-----:R-:W-:-:S04]  /*9070*/  FFMA R17, R4, R15, -1 ;  /* 0xbf80000004117423 */ /* 0x001fc8000000000f */
[----:B------:R-:W-:-:S04]  /*9080*/  FADD.FTZ R112, -R17, -RZ ;  /* 0x800000ff11707221 */ /* 0x000fc80000010100 */
[CCC-:B------:R-:W-:Y:S01]  /*9090*/  FFMA.RM R17, R15.reuse, R112.reuse, R15.reuse ;  /* 0x000000700f117223 */ /* 0x1c0fe2000000400f */
[----:B------:R-:W-:-:S04]  /*90a0*/  FFMA.RP R112, R15, R112, R15 ;  /* 0x000000700f707223 */ /* 0x000fc8000000800f */
[C---:B------:R-:W-:Y:S02]  /*90b0*/  LOP3.LUT R15, R17.reuse, 0x7fffff, RZ, 0xc0, !PT ;  /* 0x007fffff110f7812 */ /* 0x040fe400078ec0ff */
[----:B------:R-:W-:Y:S02]  /*90c0*/  FSETP.NEU.FTZ.AND P0, PT, R17, R112, PT ;  /* 0x000000701100720b */ /* 0x000fe40003f1d000 */
[----:B------:R-:W-:Y:S02]  /*90d0*/  LOP3.LUT R15, R15, 0x800000, RZ, 0xfc, !PT ;  /* 0x008000000f0f7812 */ /* 0x000fe400078efcff */
[----:B------:R-:W-:Y:S02]  /*90e0*/  SEL R17, RZ, 0xffffffff, !P0 ;  /* 0xffffffffff117807 */ /* 0x000fe40004000000 */
[----:B------:R-:W-:Y:S02]  /*90f0*/  LOP3.LUT R114, R114, R15, RZ, 0xc0, !PT ;  /* 0x0000000f72727212 */ /* 0x000fe400078ec0ff */
[----:B------:R-:W-:-:S02]  /*9100*/  IADD3 R4, PT, PT, -R17, RZ, RZ ;  /* 0x000000ff11047210 */ /* 0x000fc40007ffe1ff */
[-C--:B------:R-:W-:Y:S02]  /*9110*/  SHF.R.U32.HI R114, RZ, R23.reuse, R114 ;  /* 0x00000017ff727219 */ /* 0x080fe40000011672 */
[----:B------:R-:W-:Y:S02]  /*9120*/  LOP3.LUT P1, RZ, R4, R23, R15, 0xf8, !PT ;  /* 0x0000001704ff7212 */ /* 0x000fe4000782f80f */
[C---:B------:R-:W-:Y:S02]  /*9130*/  LOP3.LUT P0, RZ, R114.reuse, 0x1, RZ, 0xc0, !PT ;  /* 0x0000000172ff7812 */ /* 0x040fe4000780c0ff */
[----:B------:R-:W-:-:S04]  /*9140*/  LOP3.LUT P2, RZ, R114, 0x2, RZ, 0xc0, !PT ;  /* 0x0000000272ff7812 */ /* 0x000fc8000784c0ff */
[----:B------:R-:W-:Y:S02]  /*9150*/  PLOP3.LUT P0, PT, P0, P1, P2, 0xe0, 0x0 ;  /* 0x000000000000781c */ /* 0x000fe40000703c20 */
[----:B------:R-:W-:Y:S02]  /*9160*/  LOP3.LUT P1, RZ, R5, 0x7fffff, RZ, 0xc0, !PT ;  /* 0x007fffff05ff7812 */ /* 0x000fe4000782c0ff */
[----:B------:R-:W-:-:S04]  /*9170*/  SEL R4, RZ, 0x1, !P0 ;  /* 0x00000001ff047807 */ /* 0x000fc80004000000 */
[----:B------:R-:W-:-:S04]  /*9180*/  IADD3 R4, PT, PT, -R4, RZ, RZ ;  /* 0x000000ff04047210 */ /* 0x000fc80007ffe1ff */
[----:B------:R-:W-:Y:S02]  /*9190*/  ISETP.GE.AND P0, PT, R4, RZ, PT ;  /* 0x000000ff0400720c */ /* 0x000fe40003f06270 */
[----:B------:R-:W-:-:S04]  /*91a0*/  IADD3 R4, PT, PT, R19, -0xfc, RZ ;  /* 0xffffff0413047810 */ /* 0x000fc80007ffe0ff */
[----:B------:R-:W-:-:S07]  /*91b0*/  SHF.R.U32.HI R4, RZ, R4, R15 ;  /* 0x00000004ff047219 */ /* 0x000fce000001160f */
[----:B------:R-:W-:-:S04]  /*91c0*/  @!P0 IADD3 R4, PT, PT, R4, 0x1, RZ ;  /* 0x0000000104048810 */ /* 0x000fc80007ffe0ff */
[----:B------:R-:W-:-:S04]  /*91d0*/  @!P1 SHF.L.U32 R4, R4, 0x1, RZ ;  /* 0x0000000104049819 */ /* 0x000fc800000006ff */
[----:B------:R-:W-:Y:S01]  /*91e0*/  LOP3.LUT R15, R4, 0x80000000, R5, 0xf8, !PT ;  /* 0x80000000040f7812 */ /* 0x000fe200078ef805 */
[----:B------:R-:W-:Y:S06]  /*91f0*/  BRA `(.L_x_16) ;  /* 0x0000000000047947 */ /* 0x000fec0003800000 */
.L_x_17:
[----:B------:R0:W1:Y:S02]  /*9200*/  MUFU.RCP R15, R5 ;  /* 0x00000005000f7308 */ /* 0x0000640000001000 */
.L_x_16:
[----:B------:R-:W-:Y:S05]  /*9210*/  BSYNC.RECONVERGENT B1 ;  /* 0x0000000000017941 */ /* 0x000fea0003800200 */
.L_x_14:
[----:B0-----:R-:W-:Y:S01]  /*9220*/  HFMA2 R5, -RZ, RZ, 0, 0 ;  /* 0x00000000ff057431 */ /* 0x001fe200000001ff */
[----:B------:R-:W-:-:S04]  /*9230*/  MOV R4, R21 ;  /* 0x0000001500047202 */ /* 0x000fc80000000f00 */
[----:B-1----:R-:W-:Y:S05]  /*9240*/  RET.REL.NODEC R4 `(_Z19flashattn_kernel_v4ILi64ELi32ELi32ELi32ELi4ELi4ELi8EEvPKfS1_S1_Pfiiif) ;  /* 0xffffff6c046c7950 */ /* 0x002fea0003c3ffff */
.L_x_18:
[----:B------:R-:W-:-:S00]  /*9250*/  BRA `(.L_x_18) ;  /* 0xfffffffc00fc7947 */ /* 0x000fc0000383ffff */
[----:B------:R-:W-:-:S00]  /*9260*/  NOP ;  /* 0x0000000000007918 */ /* 0x000fc00000000000 */
        /* <DEDUP_REMOVED lines=9> */
.L_x_19:


//--------------------- .nv.shared._Z19flashattn_kernel_v4ILi64ELi32ELi32ELi32ELi4ELi4ELi8EEvPKfS1_S1_Pfiiif --------------------------
	.section	.nv.shared._Z19flashattn_kernel_v4ILi64ELi32ELi32ELi32ELi4ELi4ELi8EEvPKfS1_S1_Pfiiif,"aw",@nobits
	.sectionflags	@""
	.align	4
.nv.shared._Z19flashattn_kernel_v4ILi64ELi32ELi32ELi32ELi4ELi4ELi8EEvPKfS1_S1_Pfiiif:
	.zero		29696


//--------------------- .nv.shared.reserved.0     --------------------------
	.section	.nv.shared.reserved.0,"aw",@nobits
	.weak		__nv_reservedSMEM_offset_0_alias
	.size		__nv_reservedSMEM_offset_0_alias, 0, 64
	.other		__nv_reservedSMEM_offset_0_alias,@"STO_CUDA_RESERVED_SHARED STV_DEFAULT"
__nv_reservedSMEM_offset_0_alias:
	.zero		0
	.zero		64


//--------------------- .nv.constant0._Z19flashattn_kernel_v4ILi64ELi32ELi32ELi32ELi4ELi4ELi8EEvPKfS1_S1_Pfiiif --------------------------
	.section	.nv.constant0._Z19flashattn_kernel_v4ILi64ELi32ELi32ELi32ELi4ELi4ELi8EEvPKfS1_S1_Pfiiif,"a",@progbits
	.sectionflags	@""
	.align	4
.nv.constant0._Z19flashattn_kernel_v4ILi64ELi32ELi32ELi32ELi4ELi4ELi8EEvPKfS1_S1_Pfiiif:
	.zero		944


//--------------------- SYMBOLS --------------------------

	.type		.nv.reservedSmem.offset0,@object
	.size		.nv.reservedSmem.offset0,0x4
	.type		.nv.reservedSmem.cap,@object
	.size		.nv.reservedSmem.cap,0x4
